//
// Generated by NVIDIA NVVM Compiler
//
// Compiler Build ID: CL-36424714
// Cuda compilation tools, release 13.0, V13.0.88
// Based on NVVM 20.0.0
//

.version 9.0
.target sm_100
.address_size 64

	// .globl	_Z9addKernelPiPKiS1_

.visible .entry _Z9addKernelPiPKiS1_(
	.param .u64 .ptr .align 1 _Z9addKernelPiPKiS1__param_0,
	.param .u64 .ptr .align 1 _Z9addKernelPiPKiS1__param_1,
	.param .u64 .ptr .align 1 _Z9addKernelPiPKiS1__param_2
)
{
	.reg .b32 	%r<5>;
	.reg .b64 	%rd<11>;

	ld.param.u64 	%rd1, [_Z9addKernelPiPKiS1__param_0];
	ld.param.u64 	%rd2, [_Z9addKernelPiPKiS1__param_1];
	ld.param.u64 	%rd3, [_Z9addKernelPiPKiS1__param_2];
	cvta.to.global.u64 	%rd4, %rd1;
	cvta.to.global.u64 	%rd5, %rd3;
	cvta.to.global.u64 	%rd6, %rd2;
	mov.u32 	%r1, %tid.x;
	mul.wide.u32 	%rd7, %r1, 4;
	add.s64 	%rd8, %rd6, %rd7;
	ld.global.u32 	%r2, [%rd8];
	add.s64 	%rd9, %rd5, %rd7;
	ld.global.u32 	%r3, [%rd9];
	add.s32 	%r4, %r3, %r2;
	add.s64 	%rd10, %rd4, %rd7;
	st.global.u32 	[%rd10], %r4;
	ret;

}
	// .globl	_Z9calculateP6float2PiS1_S1_PffffiS2_S2_S2_iiii
.visible .entry _Z9calculateP6float2PiS1_S1_PffffiS2_S2_S2_iiii(
	.param .u64 .ptr .align 1 _Z9calculateP6float2PiS1_S1_PffffiS2_S2_S2_iiii_param_0,
	.param .u64 .ptr .align 1 _Z9calculateP6float2PiS1_S1_PffffiS2_S2_S2_iiii_param_1,
	.param .u64 .ptr .align 1 _Z9calculateP6float2PiS1_S1_PffffiS2_S2_S2_iiii_param_2,
	.param .u64 .ptr .align 1 _Z9calculateP6float2PiS1_S1_PffffiS2_S2_S2_iiii_param_3,
	.param .u64 .ptr .align 1 _Z9calculateP6float2PiS1_S1_PffffiS2_S2_S2_iiii_param_4,
	.param .f32 _Z9calculateP6float2PiS1_S1_PffffiS2_S2_S2_iiii_param_5,
	.param .f32 _Z9calculateP6float2PiS1_S1_PffffiS2_S2_S2_iiii_param_6,
	.param .f32 _Z9calculateP6float2PiS1_S1_PffffiS2_S2_S2_iiii_param_7,
	.param .u32 _Z9calculateP6float2PiS1_S1_PffffiS2_S2_S2_iiii_param_8,
	.param .u64 .ptr .align 1 _Z9calculateP6float2PiS1_S1_PffffiS2_S2_S2_iiii_param_9,
	.param .u64 .ptr .align 1 _Z9calculateP6float2PiS1_S1_PffffiS2_S2_S2_iiii_param_10,
	.param .u64 .ptr .align 1 _Z9calculateP6float2PiS1_S1_PffffiS2_S2_S2_iiii_param_11,
	.param .u32 _Z9calculateP6float2PiS1_S1_PffffiS2_S2_S2_iiii_param_12,
	.param .u32 _Z9calculateP6float2PiS1_S1_PffffiS2_S2_S2_iiii_param_13,
	.param .u32 _Z9calculateP6float2PiS1_S1_PffffiS2_S2_S2_iiii_param_14,
	.param .u32 _Z9calculateP6float2PiS1_S1_PffffiS2_S2_S2_iiii_param_15
)
{
	.reg .pred 	%p<12>;
	.reg .b32 	%r<38>;
	.reg .b32 	%f<76>;
	.reg .b64 	%rd<30>;

	ld.param.u64 	%rd2, [_Z9calculateP6float2PiS1_S1_PffffiS2_S2_S2_iiii_param_1];
	ld.param.u64 	%rd3, [_Z9calculateP6float2PiS1_S1_PffffiS2_S2_S2_iiii_param_2];
	ld.param.u64 	%rd4, [_Z9calculateP6float2PiS1_S1_PffffiS2_S2_S2_iiii_param_4];
	ld.param.f32 	%f6, [_Z9calculateP6float2PiS1_S1_PffffiS2_S2_S2_iiii_param_5];
	ld.param.f32 	%f7, [_Z9calculateP6float2PiS1_S1_PffffiS2_S2_S2_iiii_param_6];
	ld.param.f32 	%f8, [_Z9calculateP6float2PiS1_S1_PffffiS2_S2_S2_iiii_param_7];
	ld.param.u32 	%r9, [_Z9calculateP6float2PiS1_S1_PffffiS2_S2_S2_iiii_param_8];
	ld.param.u64 	%rd5, [_Z9calculateP6float2PiS1_S1_PffffiS2_S2_S2_iiii_param_9];
	ld.param.u64 	%rd6, [_Z9calculateP6float2PiS1_S1_PffffiS2_S2_S2_iiii_param_10];
	ld.param.u64 	%rd7, [_Z9calculateP6float2PiS1_S1_PffffiS2_S2_S2_iiii_param_11];
	ld.param.u32 	%r6, [_Z9calculateP6float2PiS1_S1_PffffiS2_S2_S2_iiii_param_12];
	ld.param.u32 	%r7, [_Z9calculateP6float2PiS1_S1_PffffiS2_S2_S2_iiii_param_13];
	cvta.to.global.u64 	%rd8, %rd5;
	cvta.to.global.u64 	%rd9, %rd4;
	cvta.to.global.u64 	%rd10, %rd7;
	cvta.to.global.u64 	%rd11, %rd2;
	cvta.to.global.u64 	%rd12, %rd6;
	cvta.to.global.u64 	%rd13, %rd3;
	mov.u32 	%r10, %tid.x;
	mul.wide.u32 	%rd14, %r10, 4;
	add.s64 	%rd15, %rd13, %rd14;
	ld.global.u32 	%r11, [%rd15];
	cvt.rn.f32.s32 	%f9, %r11;
	mov.u32 	%r12, %ctaid.y;
	mul.wide.u32 	%rd16, %r12, 4;
	add.s64 	%rd17, %rd12, %rd16;
	ld.global.f32 	%f10, [%rd17];
	sub.f32 	%f11, %f9, %f10;
	add.s64 	%rd18, %rd11, %rd14;
	ld.global.u32 	%r13, [%rd18];
	cvt.rn.f32.s32 	%f12, %r13;
	mov.u32 	%r1, %ctaid.x;
	mul.wide.u32 	%rd19, %r1, 4;
	add.s64 	%rd20, %rd10, %rd19;
	ld.global.f32 	%f13, [%rd20];
	sub.f32 	%f14, %f12, %f13;
	add.s64 	%rd21, %rd9, %rd14;
	ld.global.f32 	%f15, [%rd21];
	fma.rn.f32 	%f16, %f14, %f14, %f15;
	fma.rn.f32 	%f17, %f11, %f11, %f16;
	sqrt.rn.f32 	%f18, %f17;
	rcp.rn.f32 	%f19, %f18;
	mul.f32 	%f20, %f14, %f19;
	div.rn.f32 	%f21, %f20, %f7;
	mul.f32 	%f22, %f11, %f19;
	div.rn.f32 	%f23, %f22, %f7;
	div.rn.f32 	%f24, %f21, %f6;
	mov.f32 	%f25, 0f3F000000;
	copysign.f32 	%f26, %f24, %f25;
	add.rz.f32 	%f27, %f24, %f26;
	cvt.rzi.f32.f32 	%f28, %f27;
	shr.u32 	%r14, %r6, 31;
	add.s32 	%r15, %r6, %r14;
	shr.s32 	%r16, %r15, 1;
	cvt.rn.f32.s32 	%f29, %r16;
	add.f32 	%f30, %f28, %f29;
	add.f32 	%f31, %f30, 0f3F800000;
	cvt.rzi.s32.f32 	%r17, %f31;
	div.rn.f32 	%f32, %f23, %f6;
	copysign.f32 	%f33, %f32, %f25;
	add.rz.f32 	%f34, %f32, %f33;
	cvt.rzi.f32.f32 	%f35, %f34;
	shr.u32 	%r18, %r7, 31;
	add.s32 	%r19, %r7, %r18;
	shr.s32 	%r20, %r19, 1;
	cvt.rn.f32.s32 	%f36, %r20;
	add.f32 	%f37, %f35, %f36;
	add.f32 	%f38, %f37, 0f3F800000;
	cvt.rzi.s32.f32 	%r21, %f38;
	setp.lt.s32 	%p1, %r17, 1;
	setp.gt.s32 	%p2, %r17, %r6;
	or.pred  	%p3, %p1, %p2;
	setp.lt.s32 	%p4, %r21, 1;
	setp.gt.s32 	%p5, %r21, %r6;
	or.pred  	%p6, %p4, %p5;
	or.pred  	%p8, %p3, %p6;
	add.s32 	%r22, %r16, 1;
	selp.b32 	%r2, %r22, %r17, %p8;
	selp.b32 	%r3, %r22, %r21, %p8;
	mul.wide.s32 	%rd22, %r2, 4;
	add.s64 	%rd23, %rd8, %rd22;
	ld.global.f32 	%f39, [%rd23];
	mul.wide.s32 	%rd24, %r3, 4;
	add.s64 	%rd25, %rd8, %rd24;
	ld.global.f32 	%f40, [%rd25];
	add.f32 	%f41, %f39, %f40;
	mul.f32 	%f42, %f41, 0fC0C90FDB;
	shr.u32 	%r23, %r9, 31;
	add.s32 	%r24, %r9, %r23;
	shr.s32 	%r25, %r24, 1;
	cvt.rn.f32.s32 	%f43, %r25;
	mul.f32 	%f44, %f42, %f43;
	mul.f32 	%f45, %f19, %f44;
	fma.rn.f32 	%f1, %f8, %f18, %f45;
	abs.f32 	%f2, %f46;
	setp.ltu.f32 	%p9, %f2, 0f47CE4780;
	mov.f32 	%f75, 0f7FC00000;
	@%p9 bra 	$L__BB1_4;
	setp.eq.f32 	%p10, %f2, 0f7F800000;
	@%p10 bra 	$L__BB1_5;
	mov.b32 	%r37, 0;
$L__BB1_3:
	.pragma "nounroll";
	add.s32 	%r37, %r37, 1;
	setp.ne.s32 	%p11, %r37, 6;
	mov.f32 	%f75, 0f00000000;
	@%p11 bra 	$L__BB1_3;
$L__BB1_4:
	ld.param.u32 	%r36, [_Z9calculateP6float2PiS1_S1_PffffiS2_S2_S2_iiii_param_14];
	ld.param.u32 	%r35, [_Z9calculateP6float2PiS1_S1_PffffiS2_S2_S2_iiii_param_13];
	ld.param.u32 	%r34, [_Z9calculateP6float2PiS1_S1_PffffiS2_S2_S2_iiii_param_12];
	ld.param.u64 	%rd29, [_Z9calculateP6float2PiS1_S1_PffffiS2_S2_S2_iiii_param_0];
	fma.rn.f32 	%f50, %f1, 0f3BBB989D, 0f3F000000;
	cvt.sat.f32.f32 	%f51, %f50;
	mov.f32 	%f52, 0f4B400001;
	mov.f32 	%f53, 0f437C0000;
	fma.rm.f32 	%f54, %f51, %f53, %f52;
	add.f32 	%f55, %f54, 0fCB40007F;
	neg.f32 	%f56, %f55;
	fma.rn.f32 	%f57, %f1, 0f3FB8AA3B, %f56;
	fma.rn.f32 	%f58, %f1, 0f32A57060, %f57;
	mov.b32 	%r27, %f54;
	shl.b32 	%r28, %r27, 23;
	mov.b32 	%f59, %r28;
	ex2.approx.ftz.f32 	%f60, %f58;
	mul.f32 	%f61, %f60, %f59;
	cvta.to.global.u64 	%rd26, %rd29;
	mul.f32 	%f62, %f75, %f75;
	fma.rn.f32 	%f63, %f62, 0f37CBAC00, 0fBAB607ED;
	fma.rn.f32 	%f64, %f63, %f62, 0f3D2AAABB;
	fma.rn.f32 	%f65, %f64, %f62, 0fBEFFFFFF;
	fma.rn.f32 	%f66, %f65, %f62, 0f3F800000;
	fma.rn.f32 	%f67, %f62, %f75, 0f00000000;
	fma.rn.f32 	%f68, %f62, 0fB94D4153, 0f3C0885E4;
	fma.rn.f32 	%f69, %f68, %f62, 0fBE2AAAA8;
	fma.rn.f32 	%f70, %f69, %f67, %f75;
	mul.lo.s32 	%r29, %r34, %r1;
	mul.lo.s32 	%r30, %r35, %r29;
	mad.lo.s32 	%r31, %r3, %r34, %r30;
	add.s32 	%r32, %r2, %r29;
	mad.lo.s32 	%r33, %r31, %r36, %r32;
	mul.wide.u32 	%rd27, %r33, 8;
	add.s64 	%rd28, %rd26, %rd27;
	ld.global.v2.f32 	{%f71, %f72}, [%rd28];
	fma.rn.f32 	%f73, %f61, %f66, %f71;
	fma.rn.f32 	%f74, %f61, %f70, %f72;
	st.global.v2.f32 	[%rd28], {%f73, %f74};
	ret;
$L__BB1_5:
	mov.f32 	%f48, 0f00000000;
	mul.rn.f32 	%f75, %f49, %f48;
	bra.uni 	$L__BB1_4;

}
	// .globl	_Z11copy2bitmapP6float2Pi
.visible .entry _Z11copy2bitmapP6float2Pi(
	.param .u64 .ptr .align 1 _Z11copy2bitmapP6float2Pi_param_0,
	.param .u64 .ptr .align 1 _Z11copy2bitmapP6float2Pi_param_1
)
{


	ret;

}
	// .globl	_Z7asembleP6float2PiS1_S1_PfS2_S1_S2_S1_S2_S2_S2_S1_S1_
.visible .entry _Z7asembleP6float2PiS1_S1_PfS2_S1_S2_S1_S2_S2_S2_S1_S1_(
	.param .u64 .ptr .align 1 _Z7asembleP6float2PiS1_S1_PfS2_S1_S2_S1_S2_S2_S2_S1_S1__param_0,
	.param .u64 .ptr .align 1 _Z7asembleP6float2PiS1_S1_PfS2_S1_S2_S1_S2_S2_S2_S1_S1__param_1,
	.param .u64 .ptr .align 1 _Z7asembleP6float2PiS1_S1_PfS2_S1_S2_S1_S2_S2_S2_S1_S1__param_2,
	.param .u64 .ptr .align 1 _Z7asembleP6float2PiS1_S1_PfS2_S1_S2_S1_S2_S2_S2_S1_S1__param_3,
	.param .u64 .ptr .align 1 _Z7asembleP6float2PiS1_S1_PfS2_S1_S2_S1_S2_S2_S2_S1_S1__param_4,
	.param .u64 .ptr .align 1 _Z7asembleP6float2PiS1_S1_PfS2_S1_S2_S1_S2_S2_S2_S1_S1__param_5,
	.param .u64 .ptr .align 1 _Z7asembleP6float2PiS1_S1_PfS2_S1_S2_S1_S2_S2_S2_S1_S1__param_6,
	.param .u64 .ptr .align 1 _Z7asembleP6float2PiS1_S1_PfS2_S1_S2_S1_S2_S2_S2_S1_S1__param_7,
	.param .u64 .ptr .align 1 _Z7asembleP6float2PiS1_S1_PfS2_S1_S2_S1_S2_S2_S2_S1_S1__param_8,
	.param .u64 .ptr .align 1 _Z7asembleP6float2PiS1_S1_PfS2_S1_S2_S1_S2_S2_S2_S1_S1__param_9,
	.param .u64 .ptr .align 1 _Z7asembleP6float2PiS1_S1_PfS2_S1_S2_S1_S2_S2_S2_S1_S1__param_10,
	.param .u64 .ptr .align 1 _Z7asembleP6float2PiS1_S1_PfS2_S1_S2_S1_S2_S2_S2_S1_S1__param_11,
	.param .u64 .ptr .align 1 _Z7asembleP6float2PiS1_S1_PfS2_S1_S2_S1_S2_S2_S2_S1_S1__param_12,
	.param .u64 .ptr .align 1 _Z7asembleP6float2PiS1_S1_PfS2_S1_S2_S1_S2_S2_S2_S1_S1__param_13
)
{


	ret;

}


// ===== COMPILED SASS (sm_100) =====

	.target	sm_100

	.elftype	@"ET_EXEC"


//--------------------- .note.nv.tkinfo           --------------------------
	.section	.note.nv.tkinfo,"",@"SHT_NOTE"
	.sectionflags	@"SHF_NOTE_NV_TKINFO"
	.tkinfo
        /*0018*/ 	.word	0x00000002
        /*0030*/ 	.string	""
        /*0030*/ 	.string	"ptxas"
        /*0030*/ 	.string	"Cuda compilation tools, release 13.0, V13.0.88"
        /*0030*/ 	.string	"Build cuda_13.0.r13.0/compiler.36424714_0"
        /*0030*/ 	.string	"-arch sm_100 -m 64 "



//--------------------- .note.nv.cuinfo           --------------------------
	.section	.note.nv.cuinfo,"",@"SHT_NOTE"
	.sectionflags	@"SHF_NOTE_NV_CUINFO"
        /*0018*/ 	.short	0x0002
        /*001a*/ 	.short	0x0064
        /*001c*/ 	.short	0x0082
	.zero		2


//--------------------- .nv.info                  --------------------------
	.section	.nv.info,"",@"SHT_CUDA_INFO"
	.align	4


	//----- nvinfo : EIATTR_REGCOUNT
	.align		4
        /*0000*/ 	.byte	0x04, 0x2f
        /*0002*/ 	.short	(.L_1 - .L_0)
	.align		4
.L_0:
        /*0004*/ 	.word	index@(_Z9addKernelPiPKiS1_)
        /*0008*/ 	.word	0x0000000c


	//----- nvinfo : EIATTR_FRAME_SIZE
	.align		4
.L_1:
        /*000c*/ 	.byte	0x04, 0x11
        /*000e*/ 	.short	(.L_3 - .L_2)
	.align		4
.L_2:
        /*0010*/ 	.word	index@(_Z9addKernelPiPKiS1_)
        /*0014*/ 	.word	0x00000000


	//----- nvinfo : EIATTR_REGCOUNT
	.align		4
.L_3:
        /*0018*/ 	.byte	0x04, 0x2f
        /*001a*/ 	.short	(.L_5 - .L_4)
	.align		4
.L_4:
        /*001c*/ 	.word	index@(_Z9calculateP6float2PiS1_S1_PffffiS2_S2_S2_iiii)
        /*0020*/ 	.word	0x00000015


	//----- nvinfo : EIATTR_FRAME_SIZE
	.align		4
.L_5:
        /*0024*/ 	.byte	0x04, 0x11
        /*0026*/ 	.short	(.L_7 - .L_6)
	.align		4
.L_6:
        /*0028*/ 	.word	index@($__internal_2_$__cuda_sm3x_div_rn_noftz_f32_slowpath)
        /*002c*/ 	.word	0x00000000


	//----- nvinfo : EIATTR_FRAME_SIZE
	.align		4
.L_7:
        /*0030*/ 	.byte	0x04, 0x11
        /*0032*/ 	.short	(.L_9 - .L_8)
	.align		4
.L_8:
        /*0034*/ 	.word	index@($__internal_1_$__cuda_sm20_sqrt_rn_f32_slowpath)
        /*0038*/ 	.word	0x00000000


	//----- nvinfo : EIATTR_FRAME_SIZE
	.align		4
.L_9:
        /*003c*/ 	.byte	0x04, 0x11
        /*003e*/ 	.short	(.L_11 - .L_10)
	.align		4
.L_10:
        /*0040*/ 	.word	index@($__internal_0_$__cuda_sm20_rcp_rn_f32_slowpath)
        /*0044*/ 	.word	0x00000000


	//----- nvinfo : EIATTR_FRAME_SIZE
	.align		4
.L_11:
        /*0048*/ 	.byte	0x04, 0x11
        /*004a*/ 	.short	(.L_13 - .L_12)
	.align		4
.L_12:
        /*004c*/ 	.word	index@(_Z9calculateP6float2PiS1_S1_PffffiS2_S2_S2_iiii)
        /*0050*/ 	.word	0x00000000


	//----- nvinfo : EIATTR_REGCOUNT
	.align		4
.L_13:
        /*0054*/ 	.byte	0x04, 0x2f
        /*0056*/ 	.short	(.L_15 - .L_14)
	.align		4
.L_14:
        /*0058*/ 	.word	index@(_Z11copy2bitmapP6float2Pi)
        /*005c*/ 	.word	0x00000004


	//----- nvinfo : EIATTR_FRAME_SIZE
	.align		4
.L_15:
        /*0060*/ 	.byte	0x04, 0x11
        /*0062*/ 	.short	(.L_17 - .L_16)
	.align		4
.L_16:
        /*0064*/ 	.word	index@(_Z11copy2bitmapP6float2Pi)
        /*0068*/ 	.word	0x00000000


	//----- nvinfo : EIATTR_REGCOUNT
	.align		4
.L_17:
        /*006c*/ 	.byte	0x04, 0x2f
        /*006e*/ 	.short	(.L_19 - .L_18)
	.align		4
.L_18:
        /*0070*/ 	.word	index@(_Z7asembleP6float2PiS1_S1_PfS2_S1_S2_S1_S2_S2_S2_S1_S1_)
        /*0074*/ 	.word	0x00000004


	//----- nvinfo : EIATTR_FRAME_SIZE
	.align		4
.L_19:
        /*0078*/ 	.byte	0x04, 0x11
        /*007a*/ 	.short	(.L_21 - .L_20)
	.align		4
.L_20:
        /*007c*/ 	.word	index@(_Z7asembleP6float2PiS1_S1_PfS2_S1_S2_S1_S2_S2_S2_S1_S1_)
        /*0080*/ 	.word	0x00000000


	//----- nvinfo : EIATTR_MIN_STACK_SIZE
	.align		4
.L_21:
        /*0084*/ 	.byte	0x04, 0x12
        /*0086*/ 	.short	(.L_23 - .L_22)
	.align		4
.L_22:
        /*0088*/ 	.word	index@(_Z7asembleP6float2PiS1_S1_PfS2_S1_S2_S1_S2_S2_S2_S1_S1_)
        /*008c*/ 	.word	0x00000000


	//----- nvinfo : EIATTR_MIN_STACK_SIZE
	.align		4
.L_23:
        /*0090*/ 	.byte	0x04, 0x12
        /*0092*/ 	.short	(.L_25 - .L_24)
	.align		4
.L_24:
        /*0094*/ 	.word	index@(_Z11copy2bitmapP6float2Pi)
        /*0098*/ 	.word	0x00000000


	//----- nvinfo : EIATTR_MIN_STACK_SIZE
	.align		4
.L_25:
        /*009c*/ 	.byte	0x04, 0x12
        /*009e*/ 	.short	(.L_27 - .L_26)
	.align		4
.L_26:
        /*00a0*/ 	.word	index@(_Z9calculateP6float2PiS1_S1_PffffiS2_S2_S2_iiii)
        /*00a4*/ 	.word	0x00000000


	//----- nvinfo : EIATTR_MIN_STACK_SIZE
	.align		4
.L_27:
        /*00a8*/ 	.byte	0x04, 0x12
        /*00aa*/ 	.short	(.L_29 - .L_28)
	.align		4
.L_28:
        /*00ac*/ 	.word	index@(_Z9addKernelPiPKiS1_)
        /*00b0*/ 	.word	0x00000000
.L_29:


//--------------------- .nv.compat                --------------------------
	.section	.nv.compat,"",@"SHT_CUDA_COMPAT_INFO"
	.align	4
        /*0000*/ 	.byte	0x02, 0x09, 0x00, 0x00, 0x02, 0x02, 0x01, 0x00, 0x02, 0x05, 0x05, 0x00, 0x03, 0x07, 0x01, 0x01
        /*0010*/ 	.byte	0x02, 0x03, 0x00, 0x00, 0x02, 0x06, 0x01, 0x00, 0x04, 0x0b, 0x08, 0x00, 0x01, 0x00, 0x00, 0x00
        /*0020*/ 	.byte	0x00, 0x00, 0x00, 0x00


//--------------------- .nv.info._Z7asembleP6float2PiS1_S1_PfS2_S1_S2_S1_S2_S2_S2_S1_S1_ --------------------------
	.section	.nv.info._Z7asembleP6float2PiS1_S1_PfS2_S1_S2_S1_S2_S2_S2_S1_S1_,"",@"SHT_CUDA_INFO"
	.sectionflags	@""
	.align	4


	//----- nvinfo : EIATTR_CUDA_API_VERSION
	.align		4
        /*0000*/ 	.byte	0x04, 0x37
        /*0002*/ 	.short	(.L_31 - .L_30)
.L_30:
        /*0004*/ 	.word	0x00000082


	//----- nvinfo : EIATTR_KPARAM_INFO
	.align		4
.L_31:
        /*0008*/ 	.byte	0x04, 0x17
        /*000a*/ 	.short	(.L_33 - .L_32)
.L_32:
        /*000c*/ 	.word	0x00000000
        /*0010*/ 	.short	0x000d
        /*0012*/ 	.short	0x0068
        /*0014*/ 	.byte	0x00, 0xf5, 0x21, 0x00


	//----- nvinfo : EIATTR_KPARAM_INFO
	.align		4
.L_33:
        /*0018*/ 	.byte	0x04, 0x17
        /*001a*/ 	.short	(.L_35 - .L_34)
.L_34:
        /*001c*/ 	.word	0x00000000
        /*0020*/ 	.short	0x000c
        /*0022*/ 	.short	0x0060
        /*0024*/ 	.byte	0x00, 0xf5, 0x21, 0x00


	//----- nvinfo : EIATTR_KPARAM_INFO
	.align		4
.L_35:
        /*0028*/ 	.byte	0x04, 0x17
        /*002a*/ 	.short	(.L_37 - .L_36)
.L_36:
        /*002c*/ 	.word	0x00000000
        /*0030*/ 	.short	0x000b
        /*0032*/ 	.short	0x0058
        /*0034*/ 	.byte	0x00, 0xf5, 0x21, 0x00


	//----- nvinfo : EIATTR_KPARAM_INFO
	.align		4
.L_37:
        /*0038*/ 	.byte	0x04, 0x17
        /*003a*/ 	.short	(.L_39 - .L_38)
.L_38:
        /*003c*/ 	.word	0x00000000
        /*0040*/ 	.short	0x000a
        /*0042*/ 	.short	0x0050
        /*0044*/ 	.byte	0x00, 0xf5, 0x21, 0x00


	//----- nvinfo : EIATTR_KPARAM_INFO
	.align		4
.L_39:
        /*0048*/ 	.byte	0x04, 0x17
        /*004a*/ 	.short	(.L_41 - .L_40)
.L_40:
        /*004c*/ 	.word	0x00000000
        /*0050*/ 	.short	0x0009
        /*0052*/ 	.short	0x0048
        /*0054*/ 	.byte	0x00, 0xf5, 0x21, 0x00


	//----- nvinfo : EIATTR_KPARAM_INFO
	.align		4
.L_41:
        /*0058*/ 	.byte	0x04, 0x17
        /*005a*/ 	.short	(.L_43 - .L_42)
.L_42:
        /*005c*/ 	.word	0x00000000
        /*0060*/ 	.short	0x0008
        /*0062*/ 	.short	0x0040
        /*0064*/ 	.byte	0x00, 0xf5, 0x21, 0x00


	//----- nvinfo : EIATTR_KPARAM_INFO
	.align		4
.L_43:
        /*0068*/ 	.byte	0x04, 0x17
        /*006a*/ 	.short	(.L_45 - .L_44)
.L_44:
        /*006c*/ 	.word	0x00000000
        /*0070*/ 	.short	0x0007
        /*0072*/ 	.short	0x0038
        /*0074*/ 	.byte	0x00, 0xf5, 0x21, 0x00


	//----- nvinfo : EIATTR_KPARAM_INFO
	.align		4
.L_45:
        /*0078*/ 	.byte	0x04, 0x17
        /*007a*/ 	.short	(.L_47 - .L_46)
.L_46:
        /*007c*/ 	.word	0x00000000
        /*0080*/ 	.short	0x0006
        /*0082*/ 	.short	0x0030
        /*0084*/ 	.byte	0x00, 0xf5, 0x21, 0x00


	//----- nvinfo : EIATTR_KPARAM_INFO
	.align		4
.L_47:
        /*0088*/ 	.byte	0x04, 0x17
        /*008a*/ 	.short	(.L_49 - .L_48)
.L_48:
        /*008c*/ 	.word	0x00000000
        /*0090*/ 	.short	0x0005
        /*0092*/ 	.short	0x0028
        /*0094*/ 	.byte	0x00, 0xf5, 0x21, 0x00


	//----- nvinfo : EIATTR_KPARAM_INFO
	.align		4
.L_49:
        /*0098*/ 	.byte	0x04, 0x17
        /*009a*/ 	.short	(.L_51 - .L_50)
.L_50:
        /*009c*/ 	.word	0x00000000
        /*00a0*/ 	.short	0x0004
        /*00a2*/ 	.short	0x0020
        /*00a4*/ 	.byte	0x00, 0xf5, 0x21, 0x00


	//----- nvinfo : EIATTR_KPARAM_INFO
	.align		4
.L_51:
        /*00a8*/ 	.byte	0x04, 0x17
        /*00aa*/ 	.short	(.L_53 - .L_52)
.L_52:
        /*00ac*/ 	.word	0x00000000
        /*00b0*/ 	.short	0x0003
        /*00b2*/ 	.short	0x0018
        /*00b4*/ 	.byte	0x00, 0xf5, 0x21, 0x00


	//----- nvinfo : EIATTR_KPARAM_INFO
	.align		4
.L_53:
        /*00b8*/ 	.byte	0x04, 0x17
        /*00ba*/ 	.short	(.L_55 - .L_54)
.L_54:
        /*00bc*/ 	.word	0x00000000
        /*00c0*/ 	.short	0x0002
        /*00c2*/ 	.short	0x0010
        /*00c4*/ 	.byte	0x00, 0xf5, 0x21, 0x00


	//----- nvinfo : EIATTR_KPARAM_INFO
	.align		4
.L_55:
        /*00c8*/ 	.byte	0x04, 0x17
        /*00ca*/ 	.short	(.L_57 - .L_56)
.L_56:
        /*00cc*/ 	.word	0x00000000
        /*00d0*/ 	.short	0x0001
        /*00d2*/ 	.short	0x0008
        /*00d4*/ 	.byte	0x00, 0xf5, 0x21, 0x00


	//----- nvinfo : EIATTR_KPARAM_INFO
	.align		4
.L_57:
        /*00d8*/ 	.byte	0x04, 0x17
        /*00da*/ 	.short	(.L_59 - .L_58)
.L_58:
        /*00dc*/ 	.word	0x00000000
        /*00e0*/ 	.short	0x0000
        /*00e2*/ 	.short	0x0000
        /*00e4*/ 	.byte	0x00, 0xf5, 0x21, 0x00


	//----- nvinfo : EIATTR_SPARSE_MMA_MASK
	.align		4
.L_59:
        /*00e8*/ 	.byte	0x03, 0x50
        /*00ea*/ 	.short	0x0000


	//----- nvinfo : EIATTR_MAXREG_COUNT
	.align		4
        /*00ec*/ 	.byte	0x03, 0x1b
        /*00ee*/ 	.short	0x00ff


	//----- nvinfo : EIATTR_MERCURY_ISA_VERSION
	.align		4
        /*00f0*/ 	.byte	0x03, 0x5f
        /*00f2*/ 	.short	0x0101


	//----- nvinfo : EIATTR_VRC_CTA_INIT_COUNT
	.align		4
        /*00f4*/ 	.byte	0x02, 0x4a
	.zero		1
	.zero		1


	//----- nvinfo : EIATTR_EXIT_INSTR_OFFSETS
	.align		4
        /*00f8*/ 	.byte	0x04, 0x1c
        /*00fa*/ 	.short	(.L_61 - .L_60)


	//   ....[0]....
.L_60:
        /*00fc*/ 	.word	0x00000010


	//----- nvinfo : EIATTR_CBANK_PARAM_SIZE
	.align		4
.L_61:
        /*0100*/ 	.byte	0x03, 0x19
        /*0102*/ 	.short	0x0070


	//----- nvinfo : EIATTR_PARAM_CBANK
	.align		4
        /*0104*/ 	.byte	0x04, 0x0a
        /*0106*/ 	.short	(.L_63 - .L_62)
	.align		4
.L_62:
        /*0108*/ 	.word	index@(.nv.constant0._Z7asembleP6float2PiS1_S1_PfS2_S1_S2_S1_S2_S2_S2_S1_S1_)
        /*010c*/ 	.short	0x0380
        /*010e*/ 	.short	0x0070


	//----- nvinfo : EIATTR_SW_WAR
	.align		4
.L_63:
        /*0110*/ 	.byte	0x04, 0x36
        /*0112*/ 	.short	(.L_65 - .L_64)
.L_64:
        /*0114*/ 	.word	0x00000008
.L_65:


//--------------------- .nv.info._Z11copy2bitmapP6float2Pi --------------------------
	.section	.nv.info._Z11copy2bitmapP6float2Pi,"",@"SHT_CUDA_INFO"
	.sectionflags	@""
	.align	4


	//----- nvinfo : EIATTR_CUDA_API_VERSION
	.align		4
        /*0000*/ 	.byte	0x04, 0x37
        /*0002*/ 	.short	(.L_67 - .L_66)
.L_66:
        /*0004*/ 	.word	0x00000082


	//----- nvinfo : EIATTR_KPARAM_INFO
	.align		4
.L_67:
        /*0008*/ 	.byte	0x04, 0x17
        /*000a*/ 	.short	(.L_69 - .L_68)
.L_68:
        /*000c*/ 	.word	0x00000000
        /*0010*/ 	.short	0x0001
        /*0012*/ 	.short	0x0008
        /*0014*/ 	.byte	0x00, 0xf5, 0x21, 0x00


	//----- nvinfo : EIATTR_KPARAM_INFO
	.align		4
.L_69:
        /*0018*/ 	.byte	0x04, 0x17
        /*001a*/ 	.short	(.L_71 - .L_70)
.L_70:
        /*001c*/ 	.word	0x00000000
        /*0020*/ 	.short	0x0000
        /*0022*/ 	.short	0x0000
        /*0024*/ 	.byte	0x00, 0xf5, 0x21, 0x00


	//----- nvinfo : EIATTR_SPARSE_MMA_MASK
	.align		4
.L_71:
        /*0028*/ 	.byte	0x03, 0x50
        /*002a*/ 	.short	0x0000


	//----- nvinfo : EIATTR_MAXREG_COUNT
	.align		4
        /*002c*/ 	.byte	0x03, 0x1b
        /*002e*/ 	.short	0x00ff


	//----- nvinfo : EIATTR_MERCURY_ISA_VERSION
	.align		4
        /*0030*/ 	.byte	0x03, 0x5f
        /*0032*/ 	.short	0x0101


	//----- nvinfo : EIATTR_VRC_CTA_INIT_COUNT
	.align		4
        /*0034*/ 	.byte	0x02, 0x4a
	.zero		1
	.zero		1


	//----- nvinfo : EIATTR_EXIT_INSTR_OFFSETS
	.align		4
        /*0038*/ 	.byte	0x04, 0x1c
        /*003a*/ 	.short	(.L_73 - .L_72)


	//   ....[0]....
.L_72:
        /*003c*/ 	.word	0x00000010


	//----- nvinfo : EIATTR_CBANK_PARAM_SIZE
	.align		4
.L_73:
        /*0040*/ 	.byte	0x03, 0x19
        /*0042*/ 	.short	0x0010


	//----- nvinfo : EIATTR_PARAM_CBANK
	.align		4
        /*0044*/ 	.byte	0x04, 0x0a
        /*0046*/ 	.short	(.L_75 - .L_74)
	.align		4
.L_74:
        /*0048*/ 	.word	index@(.nv.constant0._Z11copy2bitmapP6float2Pi)
        /*004c*/ 	.short	0x0380
        /*004e*/ 	.short	0x0010


	//----- nvinfo : EIATTR_SW_WAR
	.align		4
.L_75:
        /*0050*/ 	.byte	0x04, 0x36
        /*0052*/ 	.short	(.L_77 - .L_76)
.L_76:
        /*0054*/ 	.word	0x00000008
.L_77:


//--------------------- .nv.info._Z9calculateP6float2PiS1_S1_PffffiS2_S2_S2_iiii --------------------------
	.section	.nv.info._Z9calculateP6float2PiS1_S1_PffffiS2_S2_S2_iiii,"",@"SHT_CUDA_INFO"
	.sectionflags	@""
	.align	4


	//----- nvinfo : EIATTR_CUDA_API_VERSION
	.align		4
        /*0000*/ 	.byte	0x04, 0x37
        /*0002*/ 	.short	(.L_79 - .L_78)
.L_78:
        /*0004*/ 	.word	0x00000082


	//----- nvinfo : EIATTR_KPARAM_INFO
	.align		4
.L_79:
        /*0008*/ 	.byte	0x04, 0x17
        /*000a*/ 	.short	(.L_81 - .L_80)
.L_80:
        /*000c*/ 	.word	0x00000000
        /*0010*/ 	.short	0x000f
        /*0012*/ 	.short	0x005c
        /*0014*/ 	.byte	0x00, 0xf0, 0x11, 0x00


	//----- nvinfo : EIATTR_KPARAM_INFO
	.align		4
.L_81:
        /*0018*/ 	.byte	0x04, 0x17
        /*001a*/ 	.short	(.L_83 - .L_82)
.L_82:
        /*001c*/ 	.word	0x00000000
        /*0020*/ 	.short	0x000e
        /*0022*/ 	.short	0x0058
        /*0024*/ 	.byte	0x00, 0xf0, 0x11, 0x00


	//----- nvinfo : EIATTR_KPARAM_INFO
	.align		4
.L_83:
        /*0028*/ 	.byte	0x04, 0x17
        /*002a*/ 	.short	(.L_85 - .L_84)
.L_84:
        /*002c*/ 	.word	0x00000000
        /*0030*/ 	.short	0x000d
        /*0032*/ 	.short	0x0054
        /*0034*/ 	.byte	0x00, 0xf0, 0x11, 0x00


	//----- nvinfo : EIATTR_KPARAM_INFO
	.align		4
.L_85:
        /*0038*/ 	.byte	0x04, 0x17
        /*003a*/ 	.short	(.L_87 - .L_86)
.L_86:
        /*003c*/ 	.word	0x00000000
        /*0040*/ 	.short	0x000c
        /*0042*/ 	.short	0x0050
        /*0044*/ 	.byte	0x00, 0xf0, 0x11, 0x00


	//----- nvinfo : EIATTR_KPARAM_INFO
	.align		4
.L_87:
        /*0048*/ 	.byte	0x04, 0x17
        /*004a*/ 	.short	(.L_89 - .L_88)
.L_88:
        /*004c*/ 	.word	0x00000000
        /*0050*/ 	.short	0x000b
        /*0052*/ 	.short	0x0048
        /*0054*/ 	.byte	0x00, 0xf5, 0x21, 0x00


	//----- nvinfo : EIATTR_KPARAM_INFO
	.align		4
.L_89:
        /*0058*/ 	.byte	0x04, 0x17
        /*005a*/ 	.short	(.L_91 - .L_90)
.L_90:
        /*005c*/ 	.word	0x00000000
        /*0060*/ 	.short	0x000a
        /*0062*/ 	.short	0x0040
        /*0064*/ 	.byte	0x00, 0xf5, 0x21, 0x00


	//----- nvinfo : EIATTR_KPARAM_INFO
	.align		4
.L_91:
        /*0068*/ 	.byte	0x04, 0x17
        /*006a*/ 	.short	(.L_93 - .L_92)
.L_92:
        /*006c*/ 	.word	0x00000000
        /*0070*/ 	.short	0x0009
        /*0072*/ 	.short	0x0038
        /*0074*/ 	.byte	0x00, 0xf5, 0x21, 0x00


	//----- nvinfo : EIATTR_KPARAM_INFO
	.align		4
.L_93:
        /*0078*/ 	.byte	0x04, 0x17
        /*007a*/ 	.short	(.L_95 - .L_94)
.L_94:
        /*007c*/ 	.word	0x00000000
        /*0080*/ 	.short	0x0008
        /*0082*/ 	.short	0x0034
        /*0084*/ 	.byte	0x00, 0xf0, 0x11, 0x00


	//----- nvinfo : EIATTR_KPARAM_INFO
	.align		4
.L_95:
        /*0088*/ 	.byte	0x04, 0x17
        /*008a*/ 	.short	(.L_97 - .L_96)
.L_96:
        /*008c*/ 	.word	0x00000000
        /*0090*/ 	.short	0x0007
        /*0092*/ 	.short	0x0030
        /*0094*/ 	.byte	0x00, 0xf0, 0x11, 0x00


	//----- nvinfo : EIATTR_KPARAM_INFO
	.align		4
.L_97:
        /*0098*/ 	.byte	0x04, 0x17
        /*009a*/ 	.short	(.L_99 - .L_98)
.L_98:
        /*009c*/ 	.word	0x00000000
        /*00a0*/ 	.short	0x0006
        /*00a2*/ 	.short	0x002c
        /*00a4*/ 	.byte	0x00, 0xf0, 0x11, 0x00


	//----- nvinfo : EIATTR_KPARAM_INFO
	.align		4
.L_99:
        /*00a8*/ 	.byte	0x04, 0x17
        /*00aa*/ 	.short	(.L_101 - .L_100)
.L_100:
        /*00ac*/ 	.word	0x00000000
        /*00b0*/ 	.short	0x0005
        /*00b2*/ 	.short	0x0028
        /*00b4*/ 	.byte	0x00, 0xf0, 0x11, 0x00


	//----- nvinfo : EIATTR_KPARAM_INFO
	.align		4
.L_101:
        /*00b8*/ 	.byte	0x04, 0x17
        /*00ba*/ 	.short	(.L_103 - .L_102)
.L_102:
        /*00bc*/ 	.word	0x00000000
        /*00c0*/ 	.short	0x0004
        /*00c2*/ 	.short	0x0020
        /*00c4*/ 	.byte	0x00, 0xf5, 0x21, 0x00


	//----- nvinfo : EIATTR_KPARAM_INFO
	.align		4
.L_103:
        /*00c8*/ 	.byte	0x04, 0x17
        /*00ca*/ 	.short	(.L_105 - .L_104)
.L_104:
        /*00cc*/ 	.word	0x00000000
        /*00d0*/ 	.short	0x0003
        /*00d2*/ 	.short	0x0018
        /*00d4*/ 	.byte	0x00, 0xf5, 0x21, 0x00


	//----- nvinfo : EIATTR_KPARAM_INFO
	.align		4
.L_105:
        /*00d8*/ 	.byte	0x04, 0x17
        /*00da*/ 	.short	(.L_107 - .L_106)
.L_106:
        /*00dc*/ 	.word	0x00000000
        /*00e0*/ 	.short	0x0002
        /*00e2*/ 	.short	0x0010
        /*00e4*/ 	.byte	0x00, 0xf5, 0x21, 0x00


	//----- nvinfo : EIATTR_KPARAM_INFO
	.align		4
.L_107:
        /*00e8*/ 	.byte	0x04, 0x17
        /*00ea*/ 	.short	(.L_109 - .L_108)
.L_108:
        /*00ec*/ 	.word	0x00000000
        /*00f0*/ 	.short	0x0001
        /*00f2*/ 	.short	0x0008
        /*00f4*/ 	.byte	0x00, 0xf5, 0x21, 0x00


	//----- nvinfo : EIATTR_KPARAM_INFO
	.align		4
.L_109:
        /*00f8*/ 	.byte	0x04, 0x17
        /*00fa*/ 	.short	(.L_111 - .L_110)
.L_110:
        /*00fc*/ 	.word	0x00000000
        /*0100*/ 	.short	0x0000
        /*0102*/ 	.short	0x0000
        /*0104*/ 	.byte	0x00, 0xf5, 0x21, 0x00


	//----- nvinfo : EIATTR_SPARSE_MMA_MASK
	.align		4
.L_111:
        /*0108*/ 	.byte	0x03, 0x50
        /*010a*/ 	.short	0x0000


	//----- nvinfo : EIATTR_MAXREG_COUNT
	.align		4
        /*010c*/ 	.byte	0x03, 0x1b
        /*010e*/ 	.short	0x00ff


	//----- nvinfo : EIATTR_MERCURY_ISA_VERSION
	.align		4
        /*0110*/ 	.byte	0x03, 0x5f
        /*0112*/ 	.short	0x0101


	//----- nvinfo : EIATTR_VRC_CTA_INIT_COUNT
	.align		4
        /*0114*/ 	.byte	0x02, 0x4a
	.zero		1
	.zero		1


	//----- nvinfo : EIATTR_EXIT_INSTR_OFFSETS
	.align		4
        /*0118*/ 	.byte	0x04, 0x1c
        /*011a*/ 	.short	(.L_113 - .L_112)


	//   ....[0]....
.L_112:
        /*011c*/ 	.word	0x00000cc0


	//----- nvinfo : EIATTR_CRS_STACK_SIZE
	.align		4
.L_113:
        /*0120*/ 	.byte	0x04, 0x1e
        /*0122*/ 	.short	(.L_115 - .L_114)
.L_114:
        /*0124*/ 	.word	0x00000000


	//----- nvinfo : EIATTR_CBANK_PARAM_SIZE
	.align		4
.L_115:
        /*0128*/ 	.byte	0x03, 0x19
        /*012a*/ 	.short	0x0060


	//----- nvinfo : EIATTR_PARAM_CBANK
	.align		4
        /*012c*/ 	.byte	0x04, 0x0a
        /*012e*/ 	.short	(.L_117 - .L_116)
	.align		4
.L_116:
        /*0130*/ 	.word	index@(.nv.constant0._Z9calculateP6float2PiS1_S1_PffffiS2_S2_S2_iiii)
        /*0134*/ 	.short	0x0380
        /*0136*/ 	.short	0x0060


	//----- nvinfo : EIATTR_SW_WAR
	.align		4
.L_117:
        /*0138*/ 	.byte	0x04, 0x36
        /*013a*/ 	.short	(.L_119 - .L_118)
.L_118:
        /*013c*/ 	.word	0x00000008
.L_119:


//--------------------- .nv.info._Z9addKernelPiPKiS1_ --------------------------
	.section	.nv.info._Z9addKernelPiPKiS1_,"",@"SHT_CUDA_INFO"
	.sectionflags	@""
	.align	4


	//----- nvinfo : EIATTR_CUDA_API_VERSION
	.align		4
        /*0000*/ 	.byte	0x04, 0x37
        /*0002*/ 	.short	(.L_121 - .L_120)
.L_120:
        /*0004*/ 	.word	0x00000082


	//----- nvinfo : EIATTR_KPARAM_INFO
	.align		4
.L_121:
        /*0008*/ 	.byte	0x04, 0x17
        /*000a*/ 	.short	(.L_123 - .L_122)
.L_122:
        /*000c*/ 	.word	0x00000000
        /*0010*/ 	.short	0x0002
        /*0012*/ 	.short	0x0010
        /*0014*/ 	.byte	0x00, 0xf5, 0x21, 0x00


	//----- nvinfo : EIATTR_KPARAM_INFO
	.align		4
.L_123:
        /*0018*/ 	.byte	0x04, 0x17
        /*001a*/ 	.short	(.L_125 - .L_124)
.L_124:
        /*001c*/ 	.word	0x00000000
        /*0020*/ 	.short	0x0001
        /*0022*/ 	.short	0x0008
        /*0024*/ 	.byte	0x00, 0xf5, 0x21, 0x00


	//----- nvinfo : EIATTR_KPARAM_INFO
	.align		4
.L_125:
        /*0028*/ 	.byte	0x04, 0x17
        /*002a*/ 	.short	(.L_127 - .L_126)
.L_126:
        /*002c*/ 	.word	0x00000000
        /*0030*/ 	.short	0x0000
        /*0032*/ 	.short	0x0000
        /*0034*/ 	.byte	0x00, 0xf5, 0x21, 0x00


	//----- nvinfo : EIATTR_SPARSE_MMA_MASK
	.align		4
.L_127:
        /*0038*/ 	.byte	0x03, 0x50
        /*003a*/ 	.short	0x0000


	//----- nvinfo : EIATTR_MAXREG_COUNT
	.align		4
        /*003c*/ 	.byte	0x03, 0x1b
        /*003e*/ 	.short	0x00ff


	//----- nvinfo : EIATTR_MERCURY_ISA_VERSION
	.align		4
        /*0040*/ 	.byte	0x03, 0x5f
        /*0042*/ 	.short	0x0101


	//----- nvinfo : EIATTR_VRC_CTA_INIT_COUNT
	.align		4
        /*0044*/ 	.byte	0x02, 0x4a
	.zero		1
	.zero		1


	//----- nvinfo : EIATTR_EXIT_INSTR_OFFSETS
	.align		4
        /*0048*/ 	.byte	0x04, 0x1c
        /*004a*/ 	.short	(.L_129 - .L_128)


	//   ....[0]....
.L_128:
        /*004c*/ 	.word	0x000000d0


	//----- nvinfo : EIATTR_CBANK_PARAM_SIZE
	.align		4
.L_129:
        /*0050*/ 	.byte	0x03, 0x19
        /*0052*/ 	.short	0x0018


	//----- nvinfo : EIATTR_PARAM_CBANK
	.align		4
        /*0054*/ 	.byte	0x04, 0x0a
        /*0056*/ 	.short	(.L_131 - .L_130)
	.align		4
.L_130:
        /*0058*/ 	.word	index@(.nv.constant0._Z9addKernelPiPKiS1_)
        /*005c*/ 	.short	0x0380
        /*005e*/ 	.short	0x0018


	//----- nvinfo : EIATTR_SW_WAR
	.align		4
.L_131:
        /*0060*/ 	.byte	0x04, 0x36
        /*0062*/ 	.short	(.L_133 - .L_132)
.L_132:
        /*0064*/ 	.word	0x00000008
.L_133:


//--------------------- .nv.callgraph             --------------------------
	.section	.nv.callgraph,"",@"SHT_CUDA_CALLGRAPH"
	.align	4
	.sectionentsize	8
	.align		4
        /*0000*/ 	.word	0x00000000
	.align		4
        /*0004*/ 	.word	0xffffffff
	.align		4
        /*0008*/ 	.word	0x00000000
	.align		4
        /*000c*/ 	.word	0xfffffffe
	.align		4
        /*0010*/ 	.word	0x00000000
	.align		4
        /*0014*/ 	.word	0xfffffffd
	.align		4
        /*0018*/ 	.word	0x00000000
	.align		4
        /*001c*/ 	.word	0xfffffffc


//--------------------- .text._Z7asembleP6float2PiS1_S1_PfS2_S1_S2_S1_S2_S2_S2_S1_S1_ --------------------------
	.section	.text._Z7asembleP6float2PiS1_S1_PfS2_S1_S2_S1_S2_S2_S2_S1_S1_,"ax",@progbits
	.align	128
        .global         _Z7asembleP6float2PiS1_S1_PfS2_S1_S2_S1_S2_S2_S2_S1_S1_
        .type           _Z7asembleP6float2PiS1_S1_PfS2_S1_S2_S1_S2_S2_S2_S1_S1_,@function
        .size           _Z7asembleP6float2PiS1_S1_PfS2_S1_S2_S1_S2_S2_S2_S1_S1_,(.L_x_38 - _Z7asembleP6float2PiS1_S1_PfS2_S1_S2_S1_S2_S2_S2_S1_S1_)
        .other          _Z7asembleP6float2PiS1_S1_PfS2_S1_S2_S1_S2_S2_S2_S1_S1_,@"STO_CUDA_ENTRY STV_DEFAULT"
_Z7asembleP6float2PiS1_S1_PfS2_S1_S2_S1_S2_S2_S2_S1_S1_:
.text._Z7asembleP6float2PiS1_S1_PfS2_S1_S2_S1_S2_S2_S2_S1_S1_:
[----:B------:R-:W-:Y:S01]  /*0000*/  LDC R1, c[0x0][0x37c] ;  /* 0x0000df00ff017b82 */ /* 0x000fe20000000800 */
[----:B------:R-:W-:Y:S05]  /*0010*/  EXIT ;  /* 0x000000000000794d */ /* 0x000fea0003800000 */
.L_x_0:
[----:B------:R-:W-:-:S00]  /*0020*/  BRA `(.L_x_0) ;  /* 0xfffffffc00fc7947 */ /* 0x000fc0000383ffff */
[----:B------:R-:W-:-:S00]  /*0030*/  NOP ;  /* 0x0000000000007918 */ /* 0x000fc00000000000 */
        /* <DEDUP_REMOVED lines=12> */
.L_x_38:


//--------------------- .text._Z11copy2bitmapP6float2Pi --------------------------
	.section	.text._Z11copy2bitmapP6float2Pi,"ax",@progbits
	.align	128
        .global         _Z11copy2bitmapP6float2Pi
        .type           _Z11copy2bitmapP6float2Pi,@function
        .size           _Z11copy2bitmapP6float2Pi,(.L_x_39 - _Z11copy2bitmapP6float2Pi)
        .other          _Z11copy2bitmapP6float2Pi,@"STO_CUDA_ENTRY STV_DEFAULT"
_Z11copy2bitmapP6float2Pi:
.text._Z11copy2bitmapP6float2Pi:
[----:B------:R-:W-:Y:S01]  /*0000*/  LDC R1, c[0x0][0x37c] ;  /* 0x0000df00ff017b82 */ /* 0x000fe20000000800 */
[----:B------:R-:W-:Y:S05]  /*0010*/  EXIT ;  /* 0x000000000000794d */ /* 0x000fea0003800000 */
.L_x_1:
        /* <DEDUP_REMOVED lines=14> */
.L_x_39:


//--------------------- .text._Z9calculateP6float2PiS1_S1_PffffiS2_S2_S2_iiii --------------------------
	.section	.text._Z9calculateP6float2PiS1_S1_PffffiS2_S2_S2_iiii,"ax",@progbits
	.align	128
        .global         _Z9calculateP6float2PiS1_S1_PffffiS2_S2_S2_iiii
        .type           _Z9calculateP6float2PiS1_S1_PffffiS2_S2_S2_iiii,@function
        .size           _Z9calculateP6float2PiS1_S1_PffffiS2_S2_S2_iiii,(.L_x_37 - _Z9calculateP6float2PiS1_S1_PffffiS2_S2_S2_iiii)
        .other          _Z9calculateP6float2PiS1_S1_PffffiS2_S2_S2_iiii,@"STO_CUDA_ENTRY STV_DEFAULT"
_Z9calculateP6float2PiS1_S1_PffffiS2_S2_S2_iiii:
.text._Z9calculateP6float2PiS1_S1_PffffiS2_S2_S2_iiii:
[----:B------:R-:W0:Y:S01]  /*0000*/  LDC R1, c[0x0][0x37c] ;  /* 0x0000df00ff017b82 */ /* 0x000e220000000800 */
[----:B------:R-:W1:Y:S07]  /*0010*/  S2R R3, SR_TID.X ;  /* 0x0000000000037919 */ /* 0x000e6e0000002100 */
[----:B------:R-:W1:Y:S01]  /*0020*/  LDC.64 R6, c[0x0][0x388] ;  /* 0x0000e200ff067b82 */ /* 0x000e620000000a00 */
[----:B------:R-:W2:Y:S01]  /*0030*/  LDCU.64 UR6, c[0x0][0x358] ;  /* 0x00006b00ff0677ac */ /* 0x000ea20008000a00 */
[----:B------:R-:W3:Y:S01]  /*0040*/  S2R R4, SR_CTAID.X ;  /* 0x0000000000047919 */ /* 0x000ee20000002500 */
[----:B------:R-:W4:Y:S05]  /*0050*/  S2R R5, SR_CTAID.Y ;  /* 0x0000000000057919 */ /* 0x000f2a0000002600 */
[----:B------:R-:W5:Y:S08]  /*0060*/  LDC.64 R8, c[0x0][0x390] ;  /* 0x0000e400ff087b82 */ /* 0x000f700000000a00 */
[----:B------:R-:W3:Y:S08]  /*0070*/  LDC.64 R12, c[0x0][0x3c8] ;  /* 0x0000f200ff0c7b82 */ /* 0x000ef00000000a00 */
[----:B------:R-:W4:Y:S01]  /*0080*/  LDC.64 R10, c[0x0][0x3c0] ;  /* 0x0000f000ff0a7b82 */ /* 0x000f220000000a00 */
[----:B-1----:R-:W-:-:S07]  /*0090*/  IMAD.WIDE.U32 R6, R3, 0x4, R6 ;  /* 0x0000000403067825 */ /* 0x002fce00078e0006 */
[----:B------:R-:W1:Y:S01]  /*00a0*/  LDC.64 R14, c[0x0][0x3a0] ;  /* 0x0000e800ff0e7b82 */ /* 0x000e620000000a00 */
[----:B-----5:R-:W-:Y:S01]  /*00b0*/  IMAD.WIDE.U32 R8, R3, 0x4, R8 ;  /* 0x0000000403087825 */ /* 0x020fe200078e0008 */
[----:B--2---:R-:W2:Y:S03]  /*00c0*/  LDG.E R6, desc[UR6][R6.64] ;  /* 0x0000000606067981 */ /* 0x004ea6000c1e1900 */
[----:B---3--:R-:W-:Y:S02]  /*00d0*/  IMAD.WIDE.U32 R12, R4, 0x4, R12 ;  /* 0x00000004040c7825 */ /* 0x008fe400078e000c */
[----:B------:R-:W3:Y:S04]  /*00e0*/  LDG.E R8, desc[UR6][R8.64] ;  /* 0x0000000608087981 */ /* 0x000ee8000c1e1900 */
[----:B------:R-:W5:Y:S01]  /*00f0*/  LDG.E R12, desc[UR6][R12.64] ;  /* 0x000000060c0c7981 */ /* 0x000f62000c1e1900 */
[----:B----4-:R-:W-:-:S06]  /*0100*/  IMAD.WIDE.U32 R10, R5, 0x4, R10 ;  /* 0x00000004050a7825 */ /* 0x010fcc00078e000a */
[----:B------:R-:W4:Y:S01]  /*0110*/  LDG.E R11, desc[UR6][R10.64] ;  /* 0x000000060a0b7981 */ /* 0x000f22000c1e1900 */
[----:B-1----:R-:W-:-:S06]  /*0120*/  IMAD.WIDE.U32 R14, R3, 0x4, R14 ;  /* 0x00000004030e7825 */ /* 0x002fcc00078e000e */
[----:B------:R-:W4:Y:S01]  /*0130*/  LDG.E R14, desc[UR6][R14.64] ;  /* 0x000000060e0e7981 */ /* 0x000f22000c1e1900 */
[----:B------:R-:W-:Y:S01]  /*0140*/  BSSY.RECONVERGENT B0, `(.L_x_2) ;  /* 0x0000013000007945 */ /* 0x000fe20003800200 */
[----:B--2---:R-:W-:Y:S02]  /*0150*/  I2FP.F32.S32 R3, R6 ;  /* 0x0000000600037245 */ /* 0x004fe40000201400 */
[----:B---3--:R-:W-:-:S03]  /*0160*/  I2FP.F32.S32 R0, R8 ;  /* 0x0000000800007245 */ /* 0x008fc60000201400 */
[----:B-----5:R-:W-:Y:S02]  /*0170*/  FADD R3, R3, -R12 ;  /* 0x8000000c03037221 */ /* 0x020fe40000000000 */
[----:B----4-:R-:W-:Y:S02]  /*0180*/  FADD R7, R0, -R11 ;  /* 0x8000000b00077221 */ /* 0x010fe40000000000 */
[----:B------:R-:W-:-:S04]  /*0190*/  FFMA R0, R3, R3, R14 ;  /* 0x0000000303007223 */ /* 0x000fc8000000000e */
[----:B------:R-:W-:-:S05]  /*01a0*/  FFMA R0, R7, R7, R0 ;  /* 0x0000000707007223 */ /* 0x000fca0000000000 */
[----:B------:R-:W-:Y:S01]  /*01b0*/  IADD3 R2, PT, PT, R0, -0xd000000, RZ ;  /* 0xf300000000027810 */ /* 0x000fe20007ffe0ff */
[----:B------:R1:W2:Y:S03]  /*01c0*/  MUFU.RSQ R5, R0 ;  /* 0x0000000000057308 */ /* 0x0002a60000001400 */
[----:B------:R-:W-:-:S13]  /*01d0*/  ISETP.GT.U32.AND P0, PT, R2, 0x727fffff, PT ;  /* 0x727fffff0200780c */ /* 0x000fda0003f04070 */
[----:B01----:R-:W-:Y:S05]  /*01e0*/  @!P0 BRA `(.L_x_3) ;  /* 0x0000000000108947 */ /* 0x003fea0003800000 */
[----:B------:R-:W-:-:S07]  /*01f0*/  MOV R11, 0x210 ;  /* 0x00000210000b7802 */ /* 0x000fce0000000f00 */
[----:B--2---:R-:W-:Y:S05]  /*0200*/  CALL.REL.NOINC `($__internal_1_$__cuda_sm20_sqrt_rn_f32_slowpath) ;  /* 0x0000000c00887944 */ /* 0x004fea0003c00000 */
[----:B------:R-:W-:Y:S01]  /*0210*/  IMAD.MOV.U32 R5, RZ, RZ, R2 ;  /* 0x000000ffff057224 */ /* 0x000fe200078e0002 */
[----:B------:R-:W-:Y:S06]  /*0220*/  BRA `(.L_x_4) ;  /* 0x0000000000107947 */ /* 0x000fec0003800000 */
.L_x_3:
[----:B--2---:R-:W-:Y:S01]  /*0230*/  FMUL.FTZ R9, R0, R5 ;  /* 0x0000000500097220 */ /* 0x004fe20000410000 */
[----:B------:R-:W-:-:S03]  /*0240*/  FMUL.FTZ R5, R5, 0.5 ;  /* 0x3f00000005057820 */ /* 0x000fc60000410000 */
[----:B------:R-:W-:-:S04]  /*0250*/  FFMA R0, -R9, R9, R0 ;  /* 0x0000000909007223 */ /* 0x000fc80000000100 */
[----:B------:R-:W-:-:S07]  /*0260*/  FFMA R5, R0, R5, R9 ;  /* 0x0000000500057223 */ /* 0x000fce0000000009 */
.L_x_4:
[----:B------:R-:W-:Y:S05]  /*0270*/  BSYNC.RECONVERGENT B0 ;  /* 0x0000000000007941 */ /* 0x000fea0003800200 */
.L_x_2:
[----:B------:R-:W-:Y:S01]  /*0280*/  IADD3 R0, PT, PT, R5, 0x1800000, RZ ;  /* 0x0180000005007810 */ /* 0x000fe20007ffe0ff */
[----:B------:R-:W-:Y:S03]  /*0290*/  BSSY.RECONVERGENT B0, `(.L_x_5) ;  /* 0x000000c000007945 */ /* 0x000fe60003800200 */
[----:B------:R-:W-:-:S04]  /*02a0*/  LOP3.LUT R0, R0, 0x7f800000, RZ, 0xc0, !PT ;  /* 0x7f80000000007812 */ /* 0x000fc800078ec0ff */
[----:B------:R-:W-:-:S13]  /*02b0*/  ISETP.GT.U32.AND P0, PT, R0, 0x1ffffff, PT ;  /* 0x01ffffff0000780c */ /* 0x000fda0003f04070 */
[----:B------:R-:W-:Y:S05]  /*02c0*/  @P0 BRA `(.L_x_6) ;  /* 0x0000000000100947 */ /* 0x000fea0003800000 */
[----:B------:R-:W-:Y:S01]  /*02d0*/  IMAD.MOV.U32 R0, RZ, RZ, R5 ;  /* 0x000000ffff007224 */ /* 0x000fe200078e0005 */
[----:B------:R-:W-:-:S07]  /*02e0*/  MOV R6, 0x300 ;  /* 0x0000030000067802 */ /* 0x000fce0000000f00 */
[----:B------:R-:W-:Y:S05]  /*02f0*/  CALL.REL.NOINC `($__internal_0_$__cuda_sm20_rcp_rn_f32_slowpath) ;  /* 0x0000000800747944 */ /* 0x000fea0003c00000 */
[----:B------:R-:W-:Y:S05]  /*0300*/  BRA `(.L_x_7) ;  /* 0x0000000000107947 */ /* 0x000fea0003800000 */
.L_x_6:
[----:B------:R-:W0:Y:S02]  /*0310*/  MUFU.RCP R2, R5 ;  /* 0x0000000500027308 */ /* 0x000e240000001000 */
[----:B0-----:R-:W-:-:S04]  /*0320*/  FFMA R0, R2, R5, -1 ;  /* 0xbf80000002007423 */ /* 0x001fc80000000005 */
[----:B------:R-:W-:-:S04]  /*0330*/  FADD.FTZ R9, -R0, -RZ ;  /* 0x800000ff00097221 */ /* 0x000fc80000010100 */
[----:B------:R-:W-:-:S07]  /*0340*/  FFMA R2, R2, R9, R2 ;  /* 0x0000000902027223 */ /* 0x000fce0000000002 */
.L_x_7:
[----:B------:R-:W-:Y:S05]  /*0350*/  BSYNC.RECONVERGENT B0 ;  /* 0x0000000000007941 */ /* 0x000fea0003800200 */
.L_x_5:
[----:B------:R-:W0:Y:S01]  /*0360*/  LDC R11, c[0x0][0x3ac] ;  /* 0x0000eb00ff0b7b82 */ /* 0x000e220000000800 */
[----:B------:R-:W-:Y:S01]  /*0370*/  FMUL R0, R3, R2 ;  /* 0x0000000203007220 */ /* 0x000fe20000400000 */
[----:B------:R-:W-:Y:S01]  /*0380*/  BSSY.RECONVERGENT B0, `(.L_x_8) ;  /* 0x000000e000007945 */ /* 0x000fe20003800200 */
[----:B0-----:R-:W0:Y:S08]  /*0390*/  MUFU.RCP R6, R11 ;  /* 0x0000000b00067308 */ /* 0x001e300000001000 */
[----:B------:R-:W1:Y:S01]  /*03a0*/  FCHK P0, R0, R11 ;  /* 0x0000000b00007302 */ /* 0x000e620000000000 */
[----:B0-----:R-:W-:-:S04]  /*03b0*/  FFMA R9, R6, -R11, 1 ;  /* 0x3f80000006097423 */ /* 0x001fc8000000080b */
[----:B------:R-:W-:-:S04]  /*03c0*/  FFMA R9, R6, R9, R6 ;  /* 0x0000000906097223 */ /* 0x000fc80000000006 */
[----:B------:R-:W-:-:S04]  /*03d0*/  FFMA R3, R0, R9, RZ ;  /* 0x0000000900037223 */ /* 0x000fc800000000ff */
[----:B------:R-:W-:-:S04]  /*03e0*/  FFMA R6, R3, -R11, R0 ;  /* 0x8000000b03067223 */ /* 0x000fc80000000000 */
[----:B------:R-:W-:Y:S01]  /*03f0*/  FFMA R9, R9, R6, R3 ;  /* 0x0000000609097223 */ /* 0x000fe20000000003 */
[----:B-1----:R-:W-:Y:S06]  /*0400*/  @!P0 BRA `(.L_x_9) ;  /* 0x0000000000148947 */ /* 0x002fec0003800000 */
[----:B------:R-:W0:Y:S01]  /*0410*/  LDCU UR4, c[0x0][0x3ac] ;  /* 0x00007580ff0477ac */ /* 0x000e220008000800 */
[----:B------:R-:W-:Y:S02]  /*0420*/  MOV R10, 0x450 ;  /* 0x00000450000a7802 */ /* 0x000fe40000000f00 */
[----:B0-----:R-:W-:-:S07]  /*0430*/  MOV R3, UR4 ;  /* 0x0000000400037c02 */ /* 0x001fce0008000f00 */
[----:B------:R-:W-:Y:S05]  /*0440*/  CALL.REL.NOINC `($__internal_2_$__cuda_sm3x_div_rn_noftz_f32_slowpath) ;  /* 0x0000000c00507944 */ /* 0x000fea0003c00000 */
[----:B------:R-:W-:-:S07]  /*0450*/  IMAD.MOV.U32 R9, RZ, RZ, R0 ;  /* 0x000000ffff097224 */ /* 0x000fce00078e0000 */
.L_x_9:
[----:B------:R-:W-:Y:S05]  /*0460*/  BSYNC.RECONVERGENT B0 ;  /* 0x0000000000007941 */ /* 0x000fea0003800200 */
.L_x_8:
        /* <DEDUP_REMOVED lines=12> */
[----:B------:R-:W-:Y:S02]  /*0530*/  MOV R0, R8 ;  /* 0x0000000800007202 */ /* 0x000fe40000000f00 */
[----:B------:R-:W-:Y:S01]  /*0540*/  MOV R10, 0x570 ;  /* 0x00000570000a7802 */ /* 0x000fe20000000f00 */
[----:B0-----:R-:W-:-:S07]  /*0550*/  IMAD.U32 R3, RZ, RZ, UR4 ;  /* 0x00000004ff037e24 */ /* 0x001fce000f8e00ff */
[----:B------:R-:W-:Y:S05]  /*0560*/  CALL.REL.NOINC `($__internal_2_$__cuda_sm3x_div_rn_noftz_f32_slowpath) ;  /* 0x0000000c00087944 */ /* 0x000fea0003c00000 */
[----:B------:R-:W-:-:S07]  /*0570*/  MOV R7, R0 ;  /* 0x0000000000077202 */ /* 0x000fce0000000f00 */
.L_x_11:
[----:B------:R-:W-:Y:S05]  /*0580*/  BSYNC.RECONVERGENT B0 ;  /* 0x0000000000007941 */ /* 0x000fea0003800200 */
.L_x_10:
[----:B------:R-:W0:Y:S01]  /*0590*/  LDC R8, c[0x0][0x3a8] ;  /* 0x0000ea00ff087b82 */ /* 0x000e220000000800 */
        /* <DEDUP_REMOVED lines=10> */
[----:B------:R-:W-:Y:S01]  /*0640*/  IMAD.MOV.U32 R0, RZ, RZ, R9 ;  /* 0x000000ffff007224 */ /* 0x000fe200078e0009 */
[----:B------:R-:W-:Y:S02]  /*0650*/  MOV R10, 0x680 ;  /* 0x00000680000a7802 */ /* 0x000fe40000000f00 */
[----:B0-----:R-:W-:-:S07]  /*0660*/  MOV R3, UR4 ;  /* 0x0000000400037c02 */ /* 0x001fce0008000f00 */
[----:B------:R-:W-:Y:S05]  /*0670*/  CALL.REL.NOINC `($__internal_2_$__cuda_sm3x_div_rn_noftz_f32_slowpath) ;  /* 0x0000000800c47944 */ /* 0x000fea0003c00000 */
.L_x_13:
[----:B------:R-:W-:Y:S05]  /*0680*/  BSYNC.RECONVERGENT B0 ;  /* 0x0000000000007941 */ /* 0x000fea0003800200 */
.L_x_12:
[----:B------:R-:W0:Y:S01]  /*0690*/  LDC R6, c[0x0][0x3d0] ;  /* 0x0000f400ff067b82 */ /* 0x000e220000000800 */
[----:B------:R-:W-:Y:S01]  /*06a0*/  IMAD.MOV.U32 R3, RZ, RZ, 0x3f000000 ;  /* 0x3f000000ff037424 */ /* 0x000fe200078e00ff */
[----:B------:R-:W-:Y:S04]  /*06b0*/  BSSY.RECONVERGENT B0, `(.L_x_14) ;  /* 0x0000018000007945 */ /* 0x000fe80003800200 */
[--C-:B------:R-:W-:Y:S02]  /*06c0*/  LOP3.LUT R3, R3, 0x80000000, R0.reuse, 0xb8, !PT ;  /* 0x8000000003037812 */ /* 0x100fe400078eb800 */
[----:B------:R-:W1:Y:S03]  /*06d0*/  LDC R12, c[0x0][0x3a8] ;  /* 0x0000ea00ff0c7b82 */ /* 0x000e660000000800 */
[----:B------:R-:W-:-:S06]  /*06e0*/  FADD.RZ R3, R3, R0 ;  /* 0x0000000003037221 */ /* 0x000fcc000000c000 */
[----:B------:R-:W2:Y:S01]  /*06f0*/  FRND.TRUNC R3, R3 ;  /* 0x0000000300037307 */ /* 0x000ea2000020d000 */
[----:B0-----:R-:W-:-:S04]  /*0700*/  LEA.HI R6, R6, R6, RZ, 0x1 ;  /* 0x0000000606067211 */ /* 0x001fc800078f08ff */
[----:B------:R-:W-:-:S03]  /*0710*/  SHF.R.S32.HI R6, RZ, 0x1, R6 ;  /* 0x00000001ff067819 */ /* 0x000fc60000011406 */
[----:B-1----:R-:W0:Y:S01]  /*0720*/  MUFU.RCP R9, R12 ;  /* 0x0000000c00097308 */ /* 0x002e220000001000 */
[----:B------:R-:W-:-:S05]  /*0730*/  I2FP.F32.S32 R0, R6 ;  /* 0x0000000600007245 */ /* 0x000fca0000201400 */
[----:B--2---:R-:W-:Y:S02]  /*0740*/  FADD R8, R3, R0 ;  /* 0x0000000003087221 */ /* 0x004fe40000000000 */
[----:B------:R-:W1:Y:S02]  /*0750*/  FCHK P0, R7, R12 ;  /* 0x0000000c07007302 */ /* 0x000e640000000000 */
[----:B------:R-:W-:-:S06]  /*0760*/  FADD R8, R8, 1 ;  /* 0x3f80000008087421 */ /* 0x000fcc0000000000 */
[----:B------:R-:W2:Y:S01]  /*0770*/  F2I.TRUNC.NTZ R8, R8 ;  /* 0x0000000800087305 */ /* 0x000ea2000020f100 */
[----:B0-----:R-:W-:-:S04]  /*0780*/  FFMA R10, R9, -R12, 1 ;  /* 0x3f800000090a7423 */ /* 0x001fc8000000080c */
[----:B------:R-:W-:-:S04]  /*0790*/  FFMA R0, R9, R10, R9 ;  /* 0x0000000a09007223 */ /* 0x000fc80000000009 */
[----:B------:R-:W-:-:S04]  /*07a0*/  FFMA R10, R0, R7, RZ ;  /* 0x00000007000a7223 */ /* 0x000fc800000000ff */
[----:B------:R-:W-:-:S04]  /*07b0*/  FFMA R3, R10, -R12, R7 ;  /* 0x8000000c0a037223 */ /* 0x000fc80000000007 */
[----:B------:R-:W-:Y:S01]  /*07c0*/  FFMA R0, R0, R3, R10 ;  /* 0x0000000300007223 */ /* 0x000fe2000000000a */
[----:B-12---:R-:W-:Y:S06]  /*07d0*/  @!P0 BRA `(.L_x_15) ;  /* 0x0000000000148947 */ /* 0x006fec0003800000 */
[----:B------:R-:W0:Y:S01]  /*07e0*/  LDCU UR4, c[0x0][0x3a8] ;  /* 0x00007500ff0477ac */ /* 0x000e220008000800 */
[----:B------:R-:W-:Y:S02]  /*07f0*/  MOV R0, R7 ;  /* 0x0000000700007202 */ /* 0x000fe40000000f00 */
[----:B------:R-:W-:Y:S01]  /*0800*/  MOV R10, 0x830 ;  /* 0x00000830000a7802 */ /* 0x000fe20000000f00 */
[----:B0-----:R-:W-:-:S07]  /*0810*/  IMAD.U32 R3, RZ, RZ, UR4 ;  /* 0x00000004ff037e24 */ /* 0x001fce000f8e00ff */
[----:B------:R-:W-:Y:S05]  /*0820*/  CALL.REL.NOINC `($__internal_2_$__cuda_sm3x_div_rn_noftz_f32_slowpath) ;  /* 0x0000000800587944 */ /* 0x000fea0003c00000 */
.L_x_15:
[----:B------:R-:W-:Y:S05]  /*0830*/  BSYNC.RECONVERGENT B0 ;  /* 0x0000000000007941 */ /* 0x000fea0003800200 */
.L_x_14:
[----:B------:R-:W-:Y:S01]  /*0840*/  HFMA2 R3, -RZ, RZ, 1.75, 0 ;  /* 0x3f000000ff037431 */ /* 0x000fe200000001ff */
[----:B------:R-:W0:Y:S01]  /*0850*/  LDCU.64 UR10, c[0x0][0x3d0] ;  /* 0x00007a00ff0a77ac */ /* 0x000e220008000a00 */
[----:B------:R-:W1:Y:S01]  /*0860*/  LDC.64 R10, c[0x0][0x3b8] ;  /* 0x0000ee00ff0a7b82 */ /* 0x000e620000000a00 */
[----:B------:R-:W2:Y:S02]  /*0870*/  LDCU.64 UR8, c[0x0][0x3b0] ;  /* 0x00007600ff0877ac */ /* 0x000ea40008000a00 */
[----:B------:R-:W-:-:S05]  /*0880*/  LOP3.LUT R7, R3, 0x80000000, R0, 0xb8, !PT ;  /* 0x8000000003077812 */ /* 0x000fca00078eb800 */
[----:B------:R-:W-:Y:S01]  /*0890*/  FADD.RZ R7, R7, R0 ;  /* 0x0000000007077221 */ /* 0x000fe2000000c000 */
[----:B0-----:R-:W-:Y:S01]  /*08a0*/  ULEA.HI UR4, UR11, UR11, URZ, 0x1 ;  /* 0x0000000b0b047291 */ /* 0x001fe2000f8f08ff */
[----:B------:R-:W-:-:S04]  /*08b0*/  ISETP.GT.AND P0, PT, R8, UR10, PT ;  /* 0x0000000a08007c0c */ /* 0x000fc8000bf04270 */
[----:B------:R-:W0:Y:S01]  /*08c0*/  FRND.TRUNC R7, R7 ;  /* 0x0000000700077307 */ /* 0x000e22000020d000 */
[----:B------:R-:W-:Y:S01]  /*08d0*/  USHF.R.S32.HI UR4, URZ, 0x1, UR4 ;  /* 0x00000001ff047899 */ /* 0x000fe20008011404 */
[----:B------:R-:W-:-:S05]  /*08e0*/  ISETP.LT.OR P0, PT, R8, 0x1, P0 ;  /* 0x000000010800780c */ /* 0x000fca0000701670 */
[----:B------:R-:W-:-:S05]  /*08f0*/  I2FP.F32.S32 R0, UR4 ;  /* 0x0000000400007c45 */ /* 0x000fca0008201400 */
[----:B0-----:R-:W-:Y:S01]  /*0900*/  FADD R0, R7, R0 ;  /* 0x0000000007007221 */ /* 0x001fe20000000000 */
[----:B------:R-:W-:-:S03]  /*0910*/  VIADD R7, R6, 0x1 ;  /* 0x0000000106077836 */ /* 0x000fc60000000000 */
[----:B------:R-:W-:-:S06]  /*0920*/  FADD R0, R0, 1 ;  /* 0x3f80000000007421 */ /* 0x000fcc0000000000 */
[----:B------:R-:W0:Y:S02]  /*0930*/  F2I.TRUNC.NTZ R0, R0 ;  /* 0x0000000000007305 */ /* 0x000e24000020f100 */
[----:B0-----:R-:W-:-:S04]  /*0940*/  ISETP.GT.AND P1, PT, R0, UR10, PT ;  /* 0x0000000a00007c0c */ /* 0x001fc8000bf24270 */
[----:B------:R-:W-:-:S04]  /*0950*/  ISETP.LT.OR P1, PT, R0, 0x1, P1 ;  /* 0x000000010000780c */ /* 0x000fc80000f21670 */
[----:B------:R-:W-:-:S04]  /*0960*/  PLOP3.LUT P0, PT, P0, P1, PT, 0xf8, 0x8f ;  /* 0x00000000008f781c */ /* 0x000fc80000703f70 */
[C---:B------:R-:W-:Y:S02]  /*0970*/  SEL R15, R7.reuse, R8, P0 ;  /* 0x00000008070f7207 */ /* 0x040fe40000000000 */
[----:B------:R-:W-:Y:S01]  /*0980*/  SEL R17, R7, R0, P0 ;  /* 0x0000000007117207 */ /* 0x000fe20000000000 */
[----:B--2---:R-:W-:Y:S01]  /*0990*/  ULEA.HI UR4, UR9, UR9, URZ, 0x1 ;  /* 0x0000000909047291 */ /* 0x004fe2000f8f08ff */
[----:B------:R-:W0:Y:S01]  /*09a0*/  LDC.64 R6, c[0x0][0x380] ;  /* 0x0000e000ff067b82 */ /* 0x000e220000000a00 */
[----:B-1----:R-:W-:-:S04]  /*09b0*/  IMAD.WIDE R8, R15, 0x4, R10 ;  /* 0x000000040f087825 */ /* 0x002fc800078e020a */
[----:B------:R-:W-:Y:S02]  /*09c0*/  IMAD.WIDE R10, R17, 0x4, R10 ;  /* 0x00000004110a7825 */ /* 0x000fe400078e020a */
[----:B------:R-:W2:Y:S04]  /*09d0*/  LDG.E R8, desc[UR6][R8.64] ;  /* 0x0000000608087981 */ /* 0x000ea8000c1e1900 */
[----:B------:R-:W2:Y:S01]  /*09e0*/  LDG.E R11, desc[UR6][R10.64] ;  /* 0x000000060a0b7981 */ /* 0x000ea2000c1e1900 */
[----:B------:R-:W-:Y:S01]  /*09f0*/  USHF.R.S32.HI UR4, URZ, 0x1, UR4 ;  /* 0x00000001ff047899 */ /* 0x000fe20008011404 */
[----:B------:R-:W-:-:S05]  /*0a00*/  FSETP.GE.AND P0, PT, |R1|, 105615, PT ;  /* 0x47ce47800100780b */ /* 0x000fca0003f06200 */
[----:B------:R-:W-:Y:S01]  /*0a10*/  I2FP.F32.S32 R13, UR4 ;  /* 0x00000004000d7c45 */ /* 0x000fe20008201400 */
[----:B--2---:R-:W-:-:S04]  /*0a20*/  FADD R0, R8, R11 ;  /* 0x0000000b08007221 */ /* 0x004fc80000000000 */
[----:B------:R-:W-:-:S04]  /*0a30*/  FMUL R0, R0, -6.2831854820251464844 ;  /* 0xc0c90fdb00007820 */ /* 0x000fc80000400000 */
[----:B------:R-:W-:Y:S01]  /*0a40*/  FMUL R13, R0, R13 ;  /* 0x0000000d000d7220 */ /* 0x000fe20000400000 */
[----:B------:R-:W-:-:S03]  /*0a50*/  MOV R0, 0x7fc00000 ;  /* 0x7fc0000000007802 */ /* 0x000fc60000000f00 */
[----:B------:R-:W-:-:S04]  /*0a60*/  FMUL R2, R13, R2 ;  /* 0x000000020d027220 */ /* 0x000fc80000400000 */
[----:B------:R-:W-:Y:S01]  /*0a70*/  FFMA R8, R5, UR8, R2 ;  /* 0x0000000805087c23 */ /* 0x000fe20008000002 */
[----:B0-----:R-:W-:Y:S06]  /*0a80*/  @!P0 BRA `(.L_x_16) ;  /* 0x0000000000108947 */ /* 0x001fec0003800000 */
[----:B------:R-:W-:-:S13]  /*0a90*/  FSETP.NEU.AND P0, PT, |R0|, +INF , PT ;  /* 0x7f8000000000780b */ /* 0x000fda0003f0d200 */
[----:B------:R-:W-:Y:S01]  /*0aa0*/  @!P0 FMUL R0, RZ, R0 ;  /* 0x00000000ff008220 */ /* 0x000fe20000400000 */
[----:B------:R-:W-:Y:S06]  /*0ab0*/  @!P0 BRA `(.L_x_16) ;  /* 0x0000000000048947 */ /* 0x000fec0003800000 */
[----:B------:R-:W-:-:S07]  /*0ac0*/  IMAD.MOV.U32 R0, RZ, RZ, RZ ;  /* 0x000000ffff007224 */ /* 0x000fce00078e00ff */
.L_x_16:
[----:B------:R-:W0:Y:S01]  /*0ad0*/  LDCU UR4, c[0x0][0x3d8] ;  /* 0x00007b00ff0477ac */ /* 0x000e220008000800 */
[----:B------:R-:W-:-:S04]  /*0ae0*/  IMAD R4, R4, UR10, RZ ;  /* 0x0000000a04047c24 */ /* 0x000fc8000f8e02ff */
[----:B------:R-:W-:Y:S01]  /*0af0*/  IMAD R2, R4, UR11, RZ ;  /* 0x0000000b04027c24 */ /* 0x000fe2000f8e02ff */
[----:B------:R-:W-:-:S03]  /*0b00*/  IADD3 R5, PT, PT, R15, R4, RZ ;  /* 0x000000040f057210 */ /* 0x000fc60007ffe0ff */
[----:B------:R-:W-:-:S04]  /*0b10*/  IMAD R2, R17, UR10, R2 ;  /* 0x0000000a11027c24 */ /* 0x000fc8000f8e0202 */
[----:B0-----:R-:W-:-:S04]  /*0b20*/  IMAD R5, R2, UR4, R5 ;  /* 0x0000000402057c24 */ /* 0x001fc8000f8e0205 */
[----:B------:R-:W-:-:S05]  /*0b30*/  IMAD.WIDE.U32 R4, R5, 0x8, R6 ;  /* 0x0000000805047825 */ /* 0x000fca00078e0006 */
[----:B------:R-:W2:Y:S01]  /*0b40*/  LDG.E.64 R6, desc[UR6][R4.64] ;  /* 0x0000000604067981 */ /* 0x000ea2000c1e1b00 */
[----:B------:R-:W-:Y:S02]  /*0b50*/  IMAD.MOV.U32 R2, RZ, RZ, 0x437c0000 ;  /* 0x437c0000ff027424 */ /* 0x000fe400078e00ff */
[----:B------:R-:W-:Y:S01]  /*0b60*/  FFMA.SAT R3, R8, 0.0057249800302088260651, R3 ;  /* 0x3bbb989d08037823 */ /* 0x000fe20000002003 */
[----:B------:R-:W-:Y:S01]  /*0b70*/  FMUL R9, R0, R0 ;  /* 0x0000000000097220 */ /* 0x000fe20000400000 */
[----:B------:R-:W-:Y:S02]  /*0b80*/  IMAD.MOV.U32 R10, RZ, RZ, 0x394d4153 ;  /* 0x394d4153ff0a7424 */ /* 0x000fe400078e00ff */
[----:B------:R-:W-:Y:S01]  /*0b90*/  FFMA.RM R3, R3, R2, 12582913 ;  /* 0x4b40000103037423 */ /* 0x000fe20000004002 */
[C---:B------:R-:W-:Y:S01]  /*0ba0*/  FFMA R11, R9.reuse, R0, RZ ;  /* 0x00000000090b7223 */ /* 0x040fe200000000ff */
[----:B------:R-:W-:Y:S02]  /*0bb0*/  FFMA R10, R9, -R10, 0.0083327032625675201416 ;  /* 0x3c0885e4090a7423 */ /* 0x000fe4000000080a */
[C---:B------:R-:W-:Y:S01]  /*0bc0*/  FADD R2, R3.reuse, -12583039 ;  /* 0xcb40007f03027421 */ /* 0x040fe20000000000 */
[----:B------:R-:W-:Y:S01]  /*0bd0*/  SHF.L.U32 R3, R3, 0x17, RZ ;  /* 0x0000001703037819 */ /* 0x000fe200000006ff */
[----:B------:R-:W-:-:S02]  /*0be0*/  FFMA R10, R9, R10, -0.16666662693023681641 ;  /* 0xbe2aaaa8090a7423 */ /* 0x000fc4000000000a */
[C---:B------:R-:W-:Y:S02]  /*0bf0*/  FFMA R2, R8.reuse, 1.4426950216293334961, -R2 ;  /* 0x3fb8aa3b08027823 */ /* 0x040fe40000000802 */
[----:B------:R-:W-:Y:S02]  /*0c00*/  FFMA R10, R11, R10, R0 ;  /* 0x0000000a0b0a7223 */ /* 0x000fe40000000000 */
[----:B------:R-:W-:Y:S01]  /*0c10*/  FFMA R2, R8, 1.925963033500011079e-08, R2 ;  /* 0x32a5706008027823 */ /* 0x000fe20000000002 */
[----:B------:R-:W-:-:S05]  /*0c20*/  MOV R8, 0x37cbac00 ;  /* 0x37cbac0000087802 */ /* 0x000fca0000000f00 */
[----:B------:R-:W0:Y:S01]  /*0c30*/  MUFU.EX2 R2, R2 ;  /* 0x0000000200027308 */ /* 0x000e220000000800 */
[----:B------:R-:W-:-:S04]  /*0c40*/  FFMA R8, R9, R8, -0.0013887860113754868507 ;  /* 0xbab607ed09087423 */ /* 0x000fc80000000008 */
[----:B------:R-:W-:-:S04]  /*0c50*/  FFMA R8, R9, R8, 0.041666727513074874878 ;  /* 0x3d2aaabb09087423 */ /* 0x000fc80000000008 */
[----:B------:R-:W-:-:S04]  /*0c60*/  FFMA R8, R9, R8, -0.4999999701976776123 ;  /* 0xbeffffff09087423 */ /* 0x000fc80000000008 */
[----:B------:R-:W-:Y:S01]  /*0c70*/  FFMA R8, R9, R8, 1 ;  /* 0x3f80000009087423 */ /* 0x000fe20000000008 */
[----:B0-----:R-:W-:-:S04]  /*0c80*/  FMUL R3, R3, R2 ;  /* 0x0000000203037220 */ /* 0x001fc80000400000 */
[C---:B--2---:R-:W-:Y:S01]  /*0c90*/  FFMA R6, R3.reuse, R8, R6 ;  /* 0x0000000803067223 */ /* 0x044fe20000000006 */
[----:B------:R-:W-:-:S05]  /*0ca0*/  FFMA R7, R3, R10, R7 ;  /* 0x0000000a03077223 */ /* 0x000fca0000000007 */
[----:B------:R-:W-:Y:S01]  /*0cb0*/  STG.E.64 desc[UR6][R4.64], R6 ;  /* 0x0000000604007986 */ /* 0x000fe2000c101b06 */
[----:B------:R-:W-:Y:S05]  /*0cc0*/  EXIT ;  /* 0x000000000000794d */ /* 0x000fea0003800000 */
        .weak           $__internal_0_$__cuda_sm20_rcp_rn_f32_slowpath
        .type           $__internal_0_$__cuda_sm20_rcp_rn_f32_slowpath,@function
        .size           $__internal_0_$__cuda_sm20_rcp_rn_f32_slowpath,($__internal_1_$__cuda_sm20_sqrt_rn_f32_slowpath - $__internal_0_$__cuda_sm20_rcp_rn_f32_slowpath)
$__internal_0_$__cuda_sm20_rcp_rn_f32_slowpath:
[----:B------:R-:W-:Y:S01]  /*0cd0*/  IMAD.SHL.U32 R2, R0, 0x2, RZ ;  /* 0x0000000200027824 */ /* 0x000fe200078e00ff */
[----:B------:R-:W-:Y:S04]  /*0ce0*/  BSSY.RECONVERGENT B1, `(.L_x_17) ;  /* 0x0000030000017945 */ /* 0x000fe80003800200 */
[----:B------:R-:W-:-:S04]  /*0cf0*/  SHF.R.U32.HI R12, RZ, 0x18, R2 ;  /* 0x00000018ff0c7819 */ /* 0x000fc80000011602 */
[----:B------:R-:W-:-:S13]  /*0d00*/  ISETP.NE.U32.AND P0, PT, R12, RZ, PT ;  /* 0x000000ff0c00720c */ /* 0x000fda0003f05070 */
[----:B------:R-:W-:Y:S05]  /*0d10*/  @P0 BRA `(.L_x_18) ;  /* 0x0000000000280947 */ /* 0x000fea0003800000 */
[----:B------:R-:W-:-:S04]  /*0d20*/  SHF.L.U32 R2, R0, 0x1, RZ ;  /* 0x0000000100027819 */ /* 0x000fc800000006ff */
[----:B------:R-:W-:-:S13]  /*0d30*/  ISETP.NE.AND P0, PT, R2, RZ, PT ;  /* 0x000000ff0200720c */ /* 0x000fda0003f05270 */
[----:B------:R-:W-:Y:S01]  /*0d40*/  @P0 FFMA R9, R0, 1.84467440737095516160e+19, RZ ;  /* 0x5f80000000090823 */ /* 0x000fe200000000ff */
[----:B------:R-:W-:Y:S08]  /*0d50*/  @!P0 MUFU.RCP R8, R0 ;  /* 0x0000000000088308 */ /* 0x000ff00000001000 */
[----:B------:R-:W0:Y:S02]  /*0d60*/  @P0 MUFU.RCP R2, R9 ;  /* 0x0000000900020308 */ /* 0x000e240000001000 */
[----:B0-----:R-:W-:-:S04]  /*0d70*/  @P0 FFMA R10, R9, R2, -1 ;  /* 0xbf800000090a0423 */ /* 0x001fc80000000002 */
[----:B------:R-:W-:-:S04]  /*0d80*/  @P0 FADD.FTZ R11, -R10, -RZ ;  /* 0x800000ff0a0b0221 */ /* 0x000fc80000010100 */
[----:B------:R-:W-:-:S04]  /*0d90*/  @P0 FFMA R2, R2, R11, R2 ;  /* 0x0000000b02020223 */ /* 0x000fc80000000002 */
[----:B------:R-:W-:Y:S01]  /*0da0*/  @P0 FFMA R8, R2, 1.84467440737095516160e+19, RZ ;  /* 0x5f80000002080823 */ /* 0x000fe200000000ff */
[----:B------:R-:W-:Y:S06]  /*0db0*/  BRA `(.L_x_19) ;  /* 0x0000000000887947 */ /* 0x000fec0003800000 */
.L_x_18:
[----:B------:R-:W-:-:S05]  /*0dc0*/  VIADD R14, R12, 0xffffff03 ;  /* 0xffffff030c0e7836 */ /* 0x000fca0000000000 */
[----:B------:R-:W-:-:S13]  /*0dd0*/  ISETP.GT.U32.AND P0, PT, R14, 0x1, PT ;  /* 0x000000010e00780c */ /* 0x000fda0003f04070 */
[----:B------:R-:W-:Y:S05]  /*0de0*/  @P0 BRA `(.L_x_20) ;  /* 0x0000000000780947 */ /* 0x000fea0003800000 */
[----:B------:R-:W-:Y:S01]  /*0df0*/  LOP3.LUT R2, R0, 0x7fffff, RZ, 0xc0, !PT ;  /* 0x007fffff00027812 */ /* 0x000fe200078ec0ff */
[----:B------:R-:W-:-:S03]  /*0e00*/  HFMA2 R11, -RZ, RZ, 0, 1.78813934326171875e-07 ;  /* 0x00000003ff0b7431 */ /* 0x000fc600000001ff */
[----:B------:R-:W-:-:S04]  /*0e10*/  LOP3.LUT R2, R2, 0x3f800000, RZ, 0xfc, !PT ;  /* 0x3f80000002027812 */ /* 0x000fc800078efcff */
[----:B------:R-:W0:Y:S01]  /*0e20*/  MUFU.RCP R9, R2 ;  /* 0x0000000200097308 */ /* 0x000e220000001000 */
[----:B------:R-:W-:Y:S01]  /*0e30*/  SHF.L.U32 R11, R11, R14, RZ ;  /* 0x0000000e0b0b7219 */ /* 0x000fe200000006ff */
[----:B0-----:R-:W-:-:S04]  /*0e40*/  FFMA R8, R2, R9, -1 ;  /* 0xbf80000002087423 */ /* 0x001fc80000000009 */
[----:B------:R-:W-:-:S04]  /*0e50*/  FADD.FTZ R8, -R8, -RZ ;  /* 0x800000ff08087221 */ /* 0x000fc80000010100 */
[CCC-:B------:R-:W-:Y:S01]  /*0e60*/  FFMA.RM R10, R9.reuse, R8.reuse, R9.reuse ;  /* 0x00000008090a7223 */ /* 0x1c0fe20000004009 */
[----:B------:R-:W-:-:S04]  /*0e70*/  FFMA.RP R9, R9, R8, R9 ;  /* 0x0000000809097223 */ /* 0x000fc80000008009 */
[C---:B------:R-:W-:Y:S02]  /*0e80*/  LOP3.LUT R8, R10.reuse, 0x7fffff, RZ, 0xc0, !PT ;  /* 0x007fffff0a087812 */ /* 0x040fe400078ec0ff */
[----:B------:R-:W-:Y:S02]  /*0e90*/  FSETP.NEU.FTZ.AND P0, PT, R10, R9, PT ;  /* 0x000000090a00720b */ /* 0x000fe40003f1d000 */
[----:B------:R-:W-:Y:S02]  /*0ea0*/  LOP3.LUT R8, R8, 0x800000, RZ, 0xfc, !PT ;  /* 0x0080000008087812 */ /* 0x000fe400078efcff */
[----:B------:R-:W-:Y:S02]  /*0eb0*/  SEL R9, RZ, 0xffffffff, !P0 ;  /* 0xffffffffff097807 */ /* 0x000fe40004000000 */
[----:B------:R-:W-:-:S03]  /*0ec0*/  LOP3.LUT R11, R11, R8, RZ, 0xc0, !PT ;  /* 0x000000080b0b7212 */ /* 0x000fc600078ec0ff */
[----:B------:R-:W-:Y:S01]  /*0ed0*/  IMAD.MOV R9, RZ, RZ, -R9 ;  /* 0x000000ffff097224 */ /* 0x000fe200078e0a09 */
[----:B------:R-:W-:-:S04]  /*0ee0*/  SHF.R.U32.HI R11, RZ, R14, R11 ;  /* 0x0000000eff0b7219 */ /* 0x000fc8000001160b */
[--C-:B------:R-:W-:Y:S01]  /*0ef0*/  LOP3.LUT P1, RZ, R9, R14, R8.reuse, 0xf8, !PT ;  /* 0x0000000e09ff7212 */ /* 0x100fe2000782f808 */
[----:B------:R-:W-:Y:S01]  /*0f00*/  VIADD R9, R12, 0xffffff04 ;  /* 0xffffff040c097836 */ /* 0x000fe20000000000 */
[C---:B------:R-:W-:Y:S02]  /*0f10*/  LOP3.LUT P0, RZ, R11.reuse, 0x1, RZ, 0xc0, !PT ;  /* 0x000000010bff7812 */ /* 0x040fe4000780c0ff */
[----:B------:R-:W-:Y:S02]  /*0f20*/  LOP3.LUT P2, RZ, R11, 0x2, RZ, 0xc0, !PT ;  /* 0x000000020bff7812 */ /* 0x000fe4000784c0ff */
[----:B------:R-:W-:Y:S02]  /*0f30*/  SHF.R.U32.HI R9, RZ, R9, R8 ;  /* 0x00000009ff097219 */ /* 0x000fe40000011608 */
[----:B------:R-:W-:Y:S02]  /*0f40*/  PLOP3.LUT P0, PT, P0, P1, P2, 0xe0, 0x0 ;  /* 0x000000000000781c */ /* 0x000fe40000703c20 */
[----:B------:R-:W-:-:S02]  /*0f50*/  LOP3.LUT P1, RZ, R0, 0x7fffff, RZ, 0xc0, !PT ;  /* 0x007fffff00ff7812 */ /* 0x000fc4000782c0ff */
[----:B------:R-:W-:-:S04]  /*0f60*/  SEL R2, RZ, 0x1, !P0 ;  /* 0x00000001ff027807 */ /* 0x000fc80004000000 */
[----:B------:R-:W-:-:S04]  /*0f70*/  IADD3 R2, PT, PT, -R2, RZ, RZ ;  /* 0x000000ff02027210 */ /* 0x000fc80007ffe1ff */
[----:B------:R-:W-:-:S13]  /*0f80*/  ISETP.GE.AND P0, PT, R2, RZ, PT ;  /* 0x000000ff0200720c */ /* 0x000fda0003f06270 */
[----:B------:R-:W-:-:S05]  /*0f90*/  @!P0 IADD3 R9, PT, PT, R9, 0x1, RZ ;  /* 0x0000000109098810 */ /* 0x000fca0007ffe0ff */
[----:B------:R-:W-:-:S05]  /*0fa0*/  @!P1 IMAD.SHL.U32 R9, R9, 0x2, RZ ;  /* 0x0000000209099824 */ /* 0x000fca00078e00ff */
[----:B------:R-:W-:Y:S01]  /*0fb0*/  LOP3.LUT R8, R9, 0x80000000, R0, 0xf8, !PT ;  /* 0x8000000009087812 */ /* 0x000fe200078ef800 */
[----:B------:R-:W-:Y:S06]  /*0fc0*/  BRA `(.L_x_19) ;  /* 0x0000000000047947 */ /* 0x000fec0003800000 */
.L_x_20:
[----:B------:R0:W1:Y:S02]  /*0fd0*/  MUFU.RCP R8, R0 ;  /* 0x0000000000087308 */ /* 0x0000640000001000 */
.L_x_19:
[----:B------:R-:W-:Y:S05]  /*0fe0*/  BSYNC.RECONVERGENT B1 ;  /* 0x0000000000017941 */ /* 0x000fea0003800200 */
.L_x_17:
[----:B------:R-:W-:Y:S01]  /*0ff0*/  HFMA2 R9, -RZ, RZ, 0, 0 ;  /* 0x00000000ff097431 */ /* 0x000fe200000001ff */
[----:B-1----:R-:W-:Y:S01]  /*1000*/  MOV R2, R8 ;  /* 0x0000000800027202 */ /* 0x002fe20000000f00 */
[----:B------:R-:W-:-:S04]  /*1010*/  IMAD.MOV.U32 R8, RZ, RZ, R6 ;  /* 0x000000ffff087224 */ /* 0x000fc800078e0006 */
[----:B0-----:R-:W-:Y:S05]  /*1020*/  RET.REL.NODEC R8 `(_Z9calculateP6float2PiS1_S1_PffffiS2_S2_S2_iiii) ;  /* 0xffffffec08f47950 */ /* 0x001fea0003c3ffff */
        .weak           $__internal_1_$__cuda_sm20_sqrt_rn_f32_slowpath
        .type           $__internal_1_$__cuda_sm20_sqrt_rn_f32_slowpath,@function
        .size           $__internal_1_$__cuda_sm20_sqrt_rn_f32_slowpath,($__internal_2_$__cuda_sm3x_div_rn_noftz_f32_slowpath - $__internal_1_$__cuda_sm20_sqrt_rn_f32_slowpath)
$__internal_1_$__cuda_sm20_sqrt_rn_f32_slowpath:
[----:B------:R-:W-:-:S13]  /*1030*/  LOP3.LUT P0, RZ, R0, 0x7fffffff, RZ, 0xc0, !PT ;  /* 0x7fffffff00ff7812 */ /* 0x000fda000780c0ff */
[----:B------:R-:W-:Y:S01]  /*1040*/  @!P0 IMAD.MOV.U32 R2, RZ, RZ, R0 ;  /* 0x000000ffff028224 */ /* 0x000fe200078e0000 */
[----:B------:R-:W-:Y:S06]  /*1050*/  @!P0 BRA `(.L_x_21) ;  /* 0x0000000000408947 */ /* 0x000fec0003800000 */
[----:B------:R-:W-:-:S13]  /*1060*/  FSETP.GEU.FTZ.AND P0, PT, R0, RZ, PT ;  /* 0x000000ff0000720b */ /* 0x000fda0003f1e000 */
[----:B------:R-:W-:Y:S01]  /*1070*/  @!P0 MOV R2, 0x7fffffff ;  /* 0x7fffffff00028802 */ /* 0x000fe20000000f00 */
[----:B------:R-:W-:Y:S06]  /*1080*/  @!P0 BRA `(.L_x_21) ;  /* 0x0000000000348947 */ /* 0x000fec0003800000 */
[----:B------:R-:W-:-:S13]  /*1090*/  FSETP.GTU.FTZ.AND P0, PT, |R0|, +INF , PT ;  /* 0x7f8000000000780b */ /* 0x000fda0003f1c200 */
[----:B------:R-:W-:Y:S01]  /*10a0*/  @P0 FADD.FTZ R2, R0, 1 ;  /* 0x3f80000000020421 */ /* 0x000fe20000010000 */
[----:B------:R-:W-:Y:S06]  /*10b0*/  @P0 BRA `(.L_x_21) ;  /* 0x0000000000280947 */ /* 0x000fec0003800000 */
[----:B------:R-:W-:-:S13]  /*10c0*/  FSETP.NEU.FTZ.AND P0, PT, |R0|, +INF , PT ;  /* 0x7f8000000000780b */ /* 0x000fda0003f1d200 */
[----:B------:R-:W-:-:S04]  /*10d0*/  @P0 FFMA R5, R0, 1.84467440737095516160e+19, RZ ;  /* 0x5f80000000050823 */ /* 0x000fc800000000ff */
[----:B------:R-:W0:Y:S02]  /*10e0*/  @P0 MUFU.RSQ R2, R5 ;  /* 0x0000000500020308 */ /* 0x000e240000001400 */
[----:B0-----:R-:W-:Y:S01]  /*10f0*/  @P0 FMUL.FTZ R6, R5, R2 ;  /* 0x0000000205060220 */ /* 0x001fe20000410000 */
[----:B------:R-:W-:Y:S01]  /*1100*/  @P0 FMUL.FTZ R10, R2, 0.5 ;  /* 0x3f000000020a0820 */ /* 0x000fe20000410000 */
[----:B------:R-:W-:Y:S02]  /*1110*/  @!P0 IMAD.MOV.U32 R2, RZ, RZ, R0 ;  /* 0x000000ffff028224 */ /* 0x000fe400078e0000 */
[----:B------:R-:W-:-:S04]  /*1120*/  @P0 FADD.FTZ R8, -R6, -RZ ;  /* 0x800000ff06080221 */ /* 0x000fc80000010100 */
[----:B------:R-:W-:-:S04]  /*1130*/  @P0 FFMA R9, R6, R8, R5 ;  /* 0x0000000806090223 */ /* 0x000fc80000000005 */
[----:B------:R-:W-:-:S04]  /*1140*/  @P0 FFMA R9, R9, R10, R6 ;  /* 0x0000000a09090223 */ /* 0x000fc80000000006 */
[----:B------:R-:W-:-:S07]  /*1150*/  @P0 FMUL.FTZ R2, R9, 2.3283064365386962891e-10 ;  /* 0x2f80000009020820 */ /* 0x000fce0000410000 */
.L_x_21:
[----:B------:R-:W-:Y:S01]  /*1160*/  MOV R8, R11 ;  /* 0x0000000b00087202 */ /* 0x000fe20000000f00 */
[----:B------:R-:W-:-:S04]  /*1170*/  IMAD.MOV.U32 R9, RZ, RZ, 0x0 ;  /* 0x00000000ff097424 */ /* 0x000fc800078e00ff */
[----:B------:R-:W-:Y:S05]  /*1180*/  RET.REL.NODEC R8 `(_Z9calculateP6float2PiS1_S1_PffffiS2_S2_S2_iiii) ;  /* 0xffffffec089c7950 */ /* 0x000fea0003c3ffff */
        .weak           $__internal_2_$__cuda_sm3x_div_rn_noftz_f32_slowpath
        .type           $__internal_2_$__cuda_sm3x_div_rn_noftz_f32_slowpath,@function
        .size           $__internal_2_$__cuda_sm3x_div_rn_noftz_f32_slowpath,(.L_x_37 - $__internal_2_$__cuda_sm3x_div_rn_noftz_f32_slowpath)
$__internal_2_$__cuda_sm3x_div_rn_noftz_f32_slowpath:
[----:B------:R-:W-:Y:S01]  /*1190*/  SHF.R.U32.HI R12, RZ, 0x17, R3 ;  /* 0x00000017ff0c7819 */ /* 0x000fe20000011603 */
[----:B------:R-:W-:Y:S01]  /*11a0*/  BSSY.RECONVERGENT B1, `(.L_x_22) ;  /* 0x0000062000017945 */ /* 0x000fe20003800200 */
[----:B------:R-:W-:Y:S02]  /*11b0*/  SHF.R.U32.HI R11, RZ, 0x17, R0 ;  /* 0x00000017ff0b7819 */ /* 0x000fe40000011600 */
[----:B------:R-:W-:Y:S02]  /*11c0*/  LOP3.LUT R12, R12, 0xff, RZ, 0xc0, !PT ;  /* 0x000000ff0c0c7812 */ /* 0x000fe400078ec0ff */
[----:B------:R-:W-:Y:S02]  /*11d0*/  LOP3.LUT R16, R11, 0xff, RZ, 0xc0, !PT ;  /* 0x000000ff0b107812 */ /* 0x000fe400078ec0ff */
[----:B------:R-:W-:-:S03]  /*11e0*/  IADD3 R14, PT, PT, R12, -0x1, RZ ;  /* 0xffffffff0c0e7810 */ /* 0x000fc60007ffe0ff */
[----:B------:R-:W-:Y:S01]  /*11f0*/  VIADD R13, R16, 0xffffffff ;  /* 0xffffffff100d7836 */ /* 0x000fe20000000000 */
[----:B------:R-:W-:-:S04]  /*1200*/  ISETP.GT.U32.AND P0, PT, R14, 0xfd, PT ;  /* 0x000000fd0e00780c */ /* 0x000fc80003f04070 */
[----:B------:R-:W-:-:S13]  /*1210*/  ISETP.GT.U32.OR P0, PT, R13, 0xfd, P0 ;  /* 0x000000fd0d00780c */ /* 0x000fda0000704470 */
[----:B------:R-:W-:Y:S01]  /*1220*/  @!P0 MOV R11, RZ ;  /* 0x000000ff000b8202 */ /* 0x000fe20000000f00 */
[----:B------:R-:W-:Y:S06]  /*1230*/  @!P0 BRA `(.L_x_23) ;  /* 0x00000000005c8947 */ /* 0x000fec0003800000 */
[----:B------:R-:W-:Y:S02]  /*1240*/  FSETP.GTU.FTZ.AND P0, PT, |R0|, +INF , PT ;  /* 0x7f8000000000780b */ /* 0x000fe40003f1c200 */
[----:B------:R-:W-:-:S04]  /*1250*/  FSETP.GTU.FTZ.AND P1, PT, |R3|, +INF , PT ;  /* 0x7f8000000300780b */ /* 0x000fc80003f3c200 */
[----:B------:R-:W-:-:S13]  /*1260*/  PLOP3.LUT P0, PT, P0, P1, PT, 0xf8, 0x8f ;  /* 0x00000000008f781c */ /* 0x000fda0000703f70 */
[----:B------:R-:W-:Y:S05]  /*1270*/  @P0 BRA `(.L_x_24) ;  /* 0x00000004004c0947 */ /* 0x000fea0003800000 */
[----:B------:R-:W-:-:S13]  /*1280*/  LOP3.LUT P0, RZ, R3, 0x7fffffff, R0, 0xc8, !PT ;  /* 0x7fffffff03ff7812 */ /* 0x000fda000780c800 */
[----:B------:R-:W-:Y:S05]  /*1290*/  @!P0 BRA `(.L_x_25) ;  /* 0x00000004003c8947 */ /* 0x000fea0003800000 */
[C---:B------:R-:W-:Y:S02]  /*12a0*/  FSETP.NEU.FTZ.AND P2, PT, |R0|.reuse, +INF , PT ;  /* 0x7f8000000000780b */ /* 0x040fe40003f5d200 */
[----:B------:R-:W-:Y:S02]  /*12b0*/  FSETP.NEU.FTZ.AND P1, PT, |R3|, +INF , PT ;  /* 0x7f8000000300780b */ /* 0x000fe40003f3d200 */
[----:B------:R-:W-:-:S11]  /*12c0*/  FSETP.NEU.FTZ.AND P0, PT, |R0|, +INF , PT ;  /* 0x7f8000000000780b */ /* 0x000fd60003f1d200 */
[----:B------:R-:W-:Y:S05]  /*12d0*/  @!P1 BRA !P2, `(.L_x_25) ;  /* 0x00000004002c9947 */ /* 0x000fea0005000000 */
[----:B------:R-:W-:-:S04]  /*12e0*/  LOP3.LUT P2, RZ, R0, 0x7fffffff, RZ, 0xc0, !PT ;  /* 0x7fffffff00ff7812 */ /* 0x000fc8000784c0ff */
[----:B------:R-:W-:-:S13]  /*12f0*/  PLOP3.LUT P1, PT, P1, P2, PT, 0x2f, 0xf2 ;  /* 0x0000000000f2781c */ /* 0x000fda0000f24577 */
[----:B------:R-:W-:Y:S05]  /*1300*/  @P1 BRA `(.L_x_26) ;  /* 0x0000000400181947 */ /* 0x000fea0003800000 */
[----:B------:R-:W-:-:S04]  /*1310*/  LOP3.LUT P1, RZ, R3, 0x7fffffff, RZ, 0xc0, !PT ;  /* 0x7fffffff03ff7812 */ /* 0x000fc8000782c0ff */
[----:B------:R-:W-:-:S13]  /*1320*/  PLOP3.LUT P0, PT, P0, P1, PT, 0x2f, 0xf2 ;  /* 0x0000000000f2781c */ /* 0x000fda0000702577 */
[----:B------:R-:W-:Y:S05]  /*1330*/  @P0 BRA `(.L_x_27) ;  /* 0x0000000400000947 */ /* 0x000fea0003800000 */
[----:B------:R-:W-:Y:S02]  /*1340*/  ISETP.GE.AND P0, PT, R13, RZ, PT ;  /* 0x000000ff0d00720c */ /* 0x000fe40003f06270 */
[----:B------:R-:W-:-:S11]  /*1350*/  ISETP.GE.AND P1, PT, R14, RZ, PT ;  /* 0x000000ff0e00720c */ /* 0x000fd60003f26270 */
[----:B------:R-:W-:Y:S01]  /*1360*/  @P0 MOV R11, RZ ;  /* 0x000000ff000b0202 */ /* 0x000fe20000000f00 */
[----:B------:R-:W-:Y:S02]  /*1370*/  @!P0 IMAD.MOV.U32 R11, RZ, RZ, -0x40 ;  /* 0xffffffc0ff0b8424 */ /* 0x000fe400078e00ff */
[----:B------:R-:W-:Y:S01]  /*1380*/  @!P0 FFMA R0, R0, 1.84467440737095516160e+19, RZ ;  /* 0x5f80000000008823 */ /* 0x000fe200000000ff */
[----:B------:R-:W-:Y:S02]  /*1390*/  @!P1 FFMA R3, R3, 1.84467440737095516160e+19, RZ ;  /* 0x5f80000003039823 */ /* 0x000fe400000000ff */
[----:B------:R-:W-:-:S07]  /*13a0*/  @!P1 IADD3 R11, PT, PT, R11, 0x40, RZ ;  /* 0x000000400b0b9810 */ /* 0x000fce0007ffe0ff */
.L_x_23:
[----:B------:R-:W-:Y:S01]  /*13b0*/  LEA R14, R12, 0xc0800000, 0x17 ;  /* 0xc08000000c0e7811 */ /* 0x000fe200078eb8ff */
[----:B------:R-:W-:Y:S03]  /*13c0*/  BSSY.RECONVERGENT B2, `(.L_x_28) ;  /* 0x0000036000027945 */ /* 0x000fe60003800200 */
[----:B------:R-:W-:Y:S01]  /*13d0*/  IADD3 R14, PT, PT, -R14, R3, RZ ;  /* 0x000000030e0e7210 */ /* 0x000fe20007ffe1ff */
[----:B------:R-:W-:-:S03]  /*13e0*/  VIADD R3, R16, 0xffffff81 ;  /* 0xffffff8110037836 */ /* 0x000fc60000000000 */
[----:B------:R-:W0:Y:S01]  /*13f0*/  MUFU.RCP R13, R14 ;  /* 0x0000000e000d7308 */ /* 0x000e220000001000 */
[----:B------:R-:W-:Y:S01]  /*1400*/  FADD.FTZ R15, -R14, -RZ ;  /* 0x800000ff0e0f7221 */ /* 0x000fe20000010100 */
[C---:B------:R-:W-:Y:S01]  /*1410*/  IMAD R0, R3.reuse, -0x800000, R0 ;  /* 0xff80000003007824 */ /* 0x040fe200078e0200 */
[----:B------:R-:W-:-:S04]  /*1420*/  IADD3 R12, PT, PT, R3, 0x7f, -R12 ;  /* 0x0000007f030c7810 */ /* 0x000fc80007ffe80c */
[----:B------:R-:W-:Y:S01]  /*1430*/  IADD3 R12, PT, PT, R12, R11, RZ ;  /* 0x0000000b0c0c7210 */ /* 0x000fe20007ffe0ff */
[----:B0-----:R-:W-:-:S04]  /*1440*/  FFMA R16, R13, R15, 1 ;  /* 0x3f8000000d107423 */ /* 0x001fc8000000000f */
[----:B------:R-:W-:-:S04]  /*1450*/  FFMA R18, R13, R16, R13 ;  /* 0x000000100d127223 */ /* 0x000fc8000000000d */
[----:B------:R-:W-:-:S04]  /*1460*/  FFMA R13, R0, R18, RZ ;  /* 0x00000012000d7223 */ /* 0x000fc800000000ff */
[----:B------:R-:W-:-:S04]  /*1470*/  FFMA R16, R15, R13, R0 ;  /* 0x0000000d0f107223 */ /* 0x000fc80000000000 */
[----:B------:R-:W-:-:S04]  /*1480*/  FFMA R13, R18, R16, R13 ;  /* 0x00000010120d7223 */ /* 0x000fc8000000000d */
[----:B------:R-:W-:-:S04]  /*1490*/  FFMA R16, R15, R13, R0 ;  /* 0x0000000d0f107223 */ /* 0x000fc80000000000 */
[----:B------:R-:W-:-:S05]  /*14a0*/  FFMA R0, R18, R16, R13 ;  /* 0x0000001012007223 */ /* 0x000fca000000000d */
[----:B------:R-:W-:-:S04]  /*14b0*/  SHF.R.U32.HI R3, RZ, 0x17, R0 ;  /* 0x00000017ff037819 */ /* 0x000fc80000011600 */
[----:B------:R-:W-:-:S04]  /*14c0*/  LOP3.LUT R3, R3, 0xff, RZ, 0xc0, !PT ;  /* 0x000000ff03037812 */ /* 0x000fc800078ec0ff */
[----:B------:R-:W-:-:S05]  /*14d0*/  IADD3 R15, PT, PT, R3, R12, RZ ;  /* 0x0000000c030f7210 */ /* 0x000fca0007ffe0ff */
[----:B------:R-:W-:-:S05]  /*14e0*/  VIADD R3, R15, 0xffffffff ;  /* 0xffffffff0f037836 */ /* 0x000fca0000000000 */
[----:B------:R-:W-:-:S13]  /*14f0*/  ISETP.GE.U32.AND P0, PT, R3, 0xfe, PT ;  /* 0x000000fe0300780c */ /* 0x000fda0003f06070 */
[----:B------:R-:W-:Y:S05]  /*1500*/  @!P0 BRA `(.L_x_29) ;  /* 0x0000000000808947 */ /* 0x000fea0003800000 */
[----:B------:R-:W-:-:S13]  /*1510*/  ISETP.GT.AND P0, PT, R15, 0xfe, PT ;  /* 0x000000fe0f00780c */ /* 0x000fda0003f04270 */
[----:B------:R-:W-:Y:S05]  /*1520*/  @P0 BRA `(.L_x_30) ;  /* 0x00000000006c0947 */ /* 0x000fea0003800000 */
[----:B------:R-:W-:-:S13]  /*1530*/  ISETP.GE.AND P0, PT, R15, 0x1, PT ;  /* 0x000000010f00780c */ /* 0x000fda0003f06270 */
[----:B------:R-:W-:Y:S05]  /*1540*/  @P0 BRA `(.L_x_31) ;  /* 0x0000000000740947 */ /* 0x000fea0003800000 */
[----:B------:R-:W-:Y:S02]  /*1550*/  ISETP.GE.AND P0, PT, R15, -0x18, PT ;  /* 0xffffffe80f00780c */ /* 0x000fe40003f06270 */
[----:B------:R-:W-:-:S11]  /*1560*/  LOP3.LUT R0, R0, 0x80000000, RZ, 0xc0, !PT ;  /* 0x8000000000007812 */ /* 0x000fd600078ec0ff */
[----:B------:R-:W-:Y:S05]  /*1570*/  @!P0 BRA `(.L_x_31) ;  /* 0x0000000000688947 */ /* 0x000fea0003800000 */
[CCC-:B------:R-:W-:Y:S01]  /*1580*/  FFMA.RZ R3, R18.reuse, R16.reuse, R13.reuse ;  /* 0x0000001012037223 */ /* 0x1c0fe2000000c00d */
[C---:B------:R-:W-:Y:S01]  /*1590*/  IADD3 R14, PT, PT, R15.reuse, 0x20, RZ ;  /* 0x000000200f0e7810 */ /* 0x040fe20007ffe0ff */
[CCC-:B------:R-:W-:Y:S01]  /*15a0*/  FFMA.RM R12, R18.reuse, R16.reuse, R13.reuse ;  /* 0x00000010120c7223 */ /* 0x1c0fe2000000400d */
[----:B------:R-:W-:Y:S02]  /*15b0*/  ISETP.NE.AND P2, PT, R15, RZ, PT ;  /* 0x000000ff0f00720c */ /* 0x000fe40003f45270 */
[----:B------:R-:W-:Y:S01]  /*15c0*/  LOP3.LUT R11, R3, 0x7fffff, RZ, 0xc0, !PT ;  /* 0x007fffff030b7812 */ /* 0x000fe200078ec0ff */
[----:B------:R-:W-:Y:S01]  /*15d0*/  FFMA.RP R3, R18, R16, R13 ;  /* 0x0000001012037223 */ /* 0x000fe2000000800d */
[----:B------:R-:W-:Y:S02]  /*15e0*/  ISETP.NE.AND P1, PT, R15, RZ, PT ;  /* 0x000000ff0f00720c */ /* 0x000fe40003f25270 */
[----:B------:R-:W-:Y:S02]  /*15f0*/  LOP3.LUT R11, R11, 0x800000, RZ, 0xfc, !PT ;  /* 0x008000000b0b7812 */ /* 0x000fe400078efcff */
[----:B------:R-:W-:-:S02]  /*1600*/  IADD3 R13, PT, PT, -R15, RZ, RZ ;  /* 0x000000ff0f0d7210 */ /* 0x000fc40007ffe1ff */
[----:B------:R-:W-:Y:S02]  /*1610*/  SHF.L.U32 R14, R11, R14, RZ ;  /* 0x0000000e0b0e7219 */ /* 0x000fe400000006ff */
[----:B------:R-:W-:Y:S02]  /*1620*/  FSETP.NEU.FTZ.AND P0, PT, R3, R12, PT ;  /* 0x0000000c0300720b */ /* 0x000fe40003f1d000 */
[----:B------:R-:W-:Y:S02]  /*1630*/  SEL R12, R13, RZ, P2 ;  /* 0x000000ff0d0c7207 */ /* 0x000fe40001000000 */
[----:B------:R-:W-:Y:S02]  /*1640*/  ISETP.NE.AND P1, PT, R14, RZ, P1 ;  /* 0x000000ff0e00720c */ /* 0x000fe40000f25270 */
[----:B------:R-:W-:Y:S02]  /*1650*/  SHF.R.U32.HI R12, RZ, R12, R11 ;  /* 0x0000000cff0c7219 */ /* 0x000fe4000001160b */
[----:B------:R-:W-:-:S02]  /*1660*/  PLOP3.LUT P0, PT, P0, P1, PT, 0xf8, 0x8f ;  /* 0x00000000008f781c */ /* 0x000fc40000703f70 */
[----:B------:R-:W-:Y:S02]  /*1670*/  SHF.R.U32.HI R14, RZ, 0x1, R12 ;  /* 0x00000001ff0e7819 */ /* 0x000fe4000001160c */
[----:B------:R-:W-:-:S04]  /*1680*/  SEL R3, RZ, 0x1, !P0 ;  /* 0x00000001ff037807 */ /* 0x000fc80004000000 */
[----:B------:R-:W-:-:S04]  /*1690*/  LOP3.LUT R3, R3, 0x1, R14, 0xf8, !PT ;  /* 0x0000000103037812 */ /* 0x000fc800078ef80e */
[----:B------:R-:W-:-:S05]  /*16a0*/  LOP3.LUT R3, R3, R12, RZ, 0xc0, !PT ;  /* 0x0000000c03037212 */ /* 0x000fca00078ec0ff */
[----:B------:R-:W-:-:S05]  /*16b0*/  IMAD.IADD R3, R14, 0x1, R3 ;  /* 0x000000010e037824 */ /* 0x000fca00078e0203 */
[----:B------:R-:W-:Y:S01]  /*16c0*/  LOP3.LUT R0, R3, R0, RZ, 0xfc, !PT ;  /* 0x0000000003007212 */ /* 0x000fe200078efcff */
[----:B------:R-:W-:Y:S06]  /*16d0*/  BRA `(.L_x_31) ;  /* 0x0000000000107947 */ /* 0x000fec0003800000 */
.L_x_30:
[----:B------:R-:W-:-:S04]  /*16e0*/  LOP3.LUT R0, R0, 0x80000000, RZ, 0xc0, !PT ;  /* 0x8000000000007812 */ /* 0x000fc800078ec0ff */
[----:B------:R-:W-:Y:S01]  /*16f0*/  LOP3.LUT R0, R0, 0x7f800000, RZ, 0xfc, !PT ;  /* 0x7f80000000007812 */ /* 0x000fe200078efcff */
[----:B------:R-:W-:Y:S06]  /*1700*/  BRA `(.L_x_31) ;  /* 0x0000000000047947 */ /* 0x000fec0003800000 */
.L_x_29:
[----:B------:R-:W-:-:S07]  /*1710*/  LEA R0, R12, R0, 0x17 ;  /* 0x000000000c007211 */ /* 0x000fce00078eb8ff */
.L_x_31:
[----:B------:R-:W-:Y:S05]  /*1720*/  BSYNC.RECONVERGENT B2 ;  /* 0x0000000000027941 */ /* 0x000fea0003800200 */
.L_x_28:
[----:B------:R-:W-:Y:S05]  /*1730*/  BRA `(.L_x_32) ;  /* 0x0000000000207947 */ /* 0x000fea0003800000 */
.L_x_27:
[----:B------:R-:W-:-:S04]  /*1740*/  LOP3.LUT R0, R3, 0x80000000, R0, 0x48, !PT ;  /* 0x8000000003007812 */ /* 0x000fc800078e4800 */
[----:B------:R-:W-:Y:S01]  /*1750*/  LOP3.LUT R0, R0, 0x7f800000, RZ, 0xfc, !PT ;  /* 0x7f80000000007812 */ /* 0x000fe200078efcff */
[----:B------:R-:W-:Y:S06]  /*1760*/  BRA `(.L_x_32) ;  /* 0x0000000000147947 */ /* 0x000fec0003800000 */
.L_x_26:
[----:B------:R-:W-:Y:S01]  /*1770*/  LOP3.LUT R0, R3, 0x80000000, R0, 0x48, !PT ;  /* 0x8000000003007812 */ /* 0x000fe200078e4800 */
[----:B------:R-:W-:Y:S06]  /*1780*/  BRA `(.L_x_32) ;  /* 0x00000000000c7947 */ /* 0x000fec0003800000 */
.L_x_25:
[----:B------:R-:W0:Y:S01]  /*1790*/  MUFU.RSQ R0, -QNAN ;  /* 0xffc0000000007908 */ /* 0x000e220000001400 */
[----:B------:R-:W-:Y:S05]  /*17a0*/  BRA `(.L_x_32) ;  /* 0x0000000000047947 */ /* 0x000fea0003800000 */
.L_x_24:
[----:B------:R-:W-:-:S07]  /*17b0*/  FADD.FTZ R0, R0, R3 ;  /* 0x0000000300007221 */ /* 0x000fce0000010000 */
.L_x_32:
[----:B------:R-:W-:Y:S05]  /*17c0*/  BSYNC.RECONVERGENT B1 ;  /* 0x0000000000017941 */ /* 0x000fea0003800200 */
.L_x_22:
[----:B------:R-:W-:-:S04]  /*17d0*/  HFMA2 R11, -RZ, RZ, 0, 0 ;  /* 0x00000000ff0b7431 */ /* 0x000fc800000001ff */
[----:B0-----:R-:W-:Y:S05]  /*17e0*/  RET.REL.NODEC R10 `(_Z9calculateP6float2PiS1_S1_PffffiS2_S2_S2_iiii) ;  /* 0xffffffe80a047950 */ /* 0x001fea0003c3ffff */
.L_x_33:
        /* <DEDUP_REMOVED lines=9> */
.L_x_37:


//--------------------- .text._Z9addKernelPiPKiS1_ --------------------------
	.section	.text._Z9addKernelPiPKiS1_,"ax",@progbits
	.align	128
        .global         _Z9addKernelPiPKiS1_
        .type           _Z9addKernelPiPKiS1_,@function
        .size           _Z9addKernelPiPKiS1_,(.L_x_41 - _Z9addKernelPiPKiS1_)
        .other          _Z9addKernelPiPKiS1_,@"STO_CUDA_ENTRY STV_DEFAULT"
_Z9addKernelPiPKiS1_:
.text._Z9addKernelPiPKiS1_:
[----:B------:R-:W-:Y:S01]  /*0000*/  LDC R1, c[0x0][0x37c] ;  /* 0x0000df00ff017b82 */ /* 0x000fe20000000800 */
[----:B------:R-:W0:Y:S07]  /*0010*/  S2R R9, SR_TID.X ;  /* 0x0000000000097919 */ /* 0x000e2e0000002100 */
[----:B------:R-:W0:Y:S01]  /*0020*/  LDC.64 R2, c[0x0][0x388] ;  /* 0x0000e200ff027b82 */ /* 0x000e220000000a00 */
[----:B------:R-:W1:Y:S07]  /*0030*/  LDCU.64 UR4, c[0x0][0x358] ;  /* 0x00006b00ff0477ac */ /* 0x000e6e0008000a00 */
[----:B------:R-:W2:Y:S08]  /*0040*/  LDC.64 R4, c[0x0][0x390] ;  /* 0x0000e400ff047b82 */ /* 0x000eb00000000a00 */
[----:B------:R-:W3:Y:S01]  /*0050*/  LDC.64 R6, c[0x0][0x380] ;  /* 0x0000e000ff067b82 */ /* 0x000ee20000000a00 */
[----:B0-----:R-:W-:-:S04]  /*0060*/  IMAD.WIDE.U32 R2, R9, 0x4, R2 ;  /* 0x0000000409027825 */ /* 0x001fc800078e0002 */
[C---:B--2---:R-:W-:Y:S02]  /*0070*/  IMAD.WIDE.U32 R4, R9.reuse, 0x4, R4 ;  /* 0x0000000409047825 */ /* 0x044fe400078e0004 */
[----:B-1----:R-:W2:Y:S04]  /*0080*/  LDG.E R2, desc[UR4][R2.64] ;  /* 0x0000000402027981 */ /* 0x002ea8000c1e1900 */
[----:B------:R-:W2:Y:S01]  /*0090*/  LDG.E R5, desc[UR4][R4.64] ;  /* 0x0000000404057981 */ /* 0x000ea2000c1e1900 */
[----:B---3--:R-:W-:Y:S01]  /*00a0*/  IMAD.WIDE.U32 R6, R9, 0x4, R6 ;  /* 0x0000000409067825 */ /* 0x008fe200078e0006 */
[----:B--2---:R-:W-:-:S05]  /*00b0*/  IADD3 R9, PT, PT, R2, R5, RZ ;  /* 0x0000000502097210 */ /* 0x004fca0007ffe0ff */
[----:B------:R-:W-:Y:S01]  /*00c0*/  STG.E desc[UR4][R6.64], R9 ;  /* 0x0000000906007986 */ /* 0x000fe2000c101904 */
[----:B------:R-:W-:Y:S05]  /*00d0*/  EXIT ;  /* 0x000000000000794d */ /* 0x000fea0003800000 */
.L_x_34:
        /* <DEDUP_REMOVED lines=10> */
.L_x_41:


//--------------------- .nv.shared.reserved.0     --------------------------
	.section	.nv.shared.reserved.0,"aw",@nobits
	.weak		__nv_reservedSMEM_offset_0_alias
	.size		__nv_reservedSMEM_offset_0_alias, 0, 64
	.other		__nv_reservedSMEM_offset_0_alias,@"STO_CUDA_RESERVED_SHARED STV_DEFAULT"
__nv_reservedSMEM_offset_0_alias:
	.zero		0
	.zero		64


//--------------------- .nv.constant0._Z7asembleP6float2PiS1_S1_PfS2_S1_S2_S1_S2_S2_S2_S1_S1_ --------------------------
	.section	.nv.constant0._Z7asembleP6float2PiS1_S1_PfS2_S1_S2_S1_S2_S2_S2_S1_S1_,"a",@progbits
	.sectionflags	@""
	.align	4
.nv.constant0._Z7asembleP6float2PiS1_S1_PfS2_S1_S2_S1_S2_S2_S2_S1_S1_:
	.zero		1008


//--------------------- .nv.constant0._Z11copy2bitmapP6float2Pi --------------------------
	.section	.nv.constant0._Z11copy2bitmapP6float2Pi,"a",@progbits
	.sectionflags	@""
	.align	4
.nv.constant0._Z11copy2bitmapP6float2Pi:
	.zero		912


//--------------------- .nv.constant0._Z9calculateP6float2PiS1_S1_PffffiS2_S2_S2_iiii --------------------------
	.section	.nv.constant0._Z9calculateP6float2PiS1_S1_PffffiS2_S2_S2_iiii,"a",@progbits
	.sectionflags	@""
	.align	4
.nv.constant0._Z9calculateP6float2PiS1_S1_PffffiS2_S2_S2_iiii:
	.zero		992


//--------------------- .nv.constant0._Z9addKernelPiPKiS1_ --------------------------
	.section	.nv.constant0._Z9addKernelPiPKiS1_,"a",@progbits
	.sectionflags	@""
	.align	4
.nv.constant0._Z9addKernelPiPKiS1_:
	.zero		920


//--------------------- SYMBOLS --------------------------

	.type		.nv.reservedSmem.offset0,@object
	.size		.nv.reservedSmem.offset0,0x4
